	.target	sm_90a

	.elftype	@"ET_EXEC"


//--------------------- .note.nv.tkinfo           --------------------------
	.section	.note.nv.tkinfo,"",@"SHT_NOTE"
	.sectionflags	@"SHF_NOTE_NV_TKINFO"
	.tkinfo
        /*0018*/ 	.word	0x00000002
        /*0030*/ 	.string	""
        /*0030*/ 	.string	"ptxas"
        /*0030*/ 	.string	"Cuda compilation tools, release 13.0, V13.0.88"
        /*0030*/ 	.string	"Build cuda_13.0.r13.0/compiler.36424714_0"
        /*0030*/ 	.string	"-arch sm_90a -m 64 "



//--------------------- .note.nv.cuinfo           --------------------------
	.section	.note.nv.cuinfo,"",@"SHT_NOTE"
	.sectionflags	@"SHF_NOTE_NV_CUINFO"
        /*0018*/ 	.short	0x0002
        /*001a*/ 	.short	0x005a
        /*001c*/ 	.short	0x0082
	.zero		2


//--------------------- .nv.info                  --------------------------
	.section	.nv.info,"",@"SHT_CUDA_INFO"
	.align	4


	//----- nvinfo : EIATTR_REGCOUNT
	.align		4
        /*0000*/ 	.byte	0x04, 0x2f
        /*0002*/ 	.short	(.L_15 - .L_14)
	.align		4
.L_14:
        /*0004*/ 	.word	index@(_ZN7cutlass13device_kernelINS_4gemm6kernel13GemmUniversalIN4cute5tupleIJiiiiEEENS1_10collective13CollectiveMmaINS1_34MainloopSm90TmaGmmaWarpSpecializedILi9ENS5_IJNS4_1CILi2EEESB_NSA_ILi1EEEEEENS1_32KernelTmaWarpSpecializedPingpongEEENS5_IJNSA_ILi64EEENSA_ILi128EEESG_EEENS_6half_tENS5_IJlSC_lEEESJ_SK_NS4_8TiledMMAINS4_8MMA_AtomIJNS4_4SM904GMMA26MMA_64x128x16_F32F16F16_SSILNSO_5MajorE0ELSQ_0ELNSO_7ScaleInE1ELSR_1EEEEEENS4_6LayoutINS5_IJSC_SC_SC_EEENS5_IJNSA_ILi0EEESW_SW_EEEEENS5_IJNS4_10UnderscoreESZ_SZ_EEEEENS4_23SM90_TMA_LOAD_MULTICASTENS4_14ComposedLayoutINS4_7SwizzleILi3ELi4ELi3EEENS4_18smem_ptr_flag_bitsILi16EEENSU_INS5_IJNSA_ILi8EEESG_EEENS5_IJSG_SC_EEEEEEEvNS4_8identityES12_S1C_vS1D_EENS_8epilogue10collective6detail29Sm90TmaWarpSpecializedAdapterINS1G_15DefaultEpilogueISJ_SK_SK_NS1F_6thread17LinearCombinationISJ_Li1EffLNS1K_9ScaleType4KindE0ELNS_15FloatRoundStyleE2ESJ_EENS1_15EpilogueDefaultEEEEEvvEEEEvNT_6ParamsE)
        /*0008*/ 	.word	0x000000a8


	//----- nvinfo : EIATTR_FRAME_SIZE
	.align		4
.L_15:
        /*000c*/ 	.byte	0x04, 0x11
        /*000e*/ 	.short	(.L_17 - .L_16)
	.align		4
.L_16:
        /*0010*/ 	.word	index@(_ZN7cutlass13device_kernelINS_4gemm6kernel13GemmUniversalIN4cute5tupleIJiiiiEEENS1_10collective13CollectiveMmaINS1_34MainloopSm90TmaGmmaWarpSpecializedILi9ENS5_IJNS4_1CILi2EEESB_NSA_ILi1EEEEEENS1_32KernelTmaWarpSpecializedPingpongEEENS5_IJNSA_ILi64EEENSA_ILi128EEESG_EEENS_6half_tENS5_IJlSC_lEEESJ_SK_NS4_8TiledMMAINS4_8MMA_AtomIJNS4_4SM904GMMA26MMA_64x128x16_F32F16F16_SSILNSO_5MajorE0ELSQ_0ELNSO_7ScaleInE1ELSR_1EEEEEENS4_6LayoutINS5_IJSC_SC_SC_EEENS5_IJNSA_ILi0EEESW_SW_EEEEENS5_IJNS4_10UnderscoreESZ_SZ_EEEEENS4_23SM90_TMA_LOAD_MULTICASTENS4_14ComposedLayoutINS4_7SwizzleILi3ELi4ELi3EEENS4_18smem_ptr_flag_bitsILi16EEENSU_INS5_IJNSA_ILi8EEESG_EEENS5_IJSG_SC_EEEEEEEvNS4_8identityES12_S1C_vS1D_EENS_8epilogue10collective6detail29Sm90TmaWarpSpecializedAdapterINS1G_15DefaultEpilogueISJ_SK_SK_NS1F_6thread17LinearCombinationISJ_Li1EffLNS1K_9ScaleType4KindE0ELNS_15FloatRoundStyleE2ESJ_EENS1_15EpilogueDefaultEEEEEvvEEEEvNT_6ParamsE)
        /*0014*/ 	.word	0x00000008


	//----- nvinfo : EIATTR_MIN_STACK_SIZE
	.align		4
.L_17:
        /*0018*/ 	.byte	0x04, 0x12
        /*001a*/ 	.short	(.L_19 - .L_18)
	.align		4
.L_18:
        /*001c*/ 	.word	index@(_ZN7cutlass13device_kernelINS_4gemm6kernel13GemmUniversalIN4cute5tupleIJiiiiEEENS1_10collective13CollectiveMmaINS1_34MainloopSm90TmaGmmaWarpSpecializedILi9ENS5_IJNS4_1CILi2EEESB_NSA_ILi1EEEEEENS1_32KernelTmaWarpSpecializedPingpongEEENS5_IJNSA_ILi64EEENSA_ILi128EEESG_EEENS_6half_tENS5_IJlSC_lEEESJ_SK_NS4_8TiledMMAINS4_8MMA_AtomIJNS4_4SM904GMMA26MMA_64x128x16_F32F16F16_SSILNSO_5MajorE0ELSQ_0ELNSO_7ScaleInE1ELSR_1EEEEEENS4_6LayoutINS5_IJSC_SC_SC_EEENS5_IJNSA_ILi0EEESW_SW_EEEEENS5_IJNS4_10UnderscoreESZ_SZ_EEEEENS4_23SM90_TMA_LOAD_MULTICASTENS4_14ComposedLayoutINS4_7SwizzleILi3ELi4ELi3EEENS4_18smem_ptr_flag_bitsILi16EEENSU_INS5_IJNSA_ILi8EEESG_EEENS5_IJSG_SC_EEEEEEEvNS4_8identityES12_S1C_vS1D_EENS_8epilogue10collective6detail29Sm90TmaWarpSpecializedAdapterINS1G_15DefaultEpilogueISJ_SK_SK_NS1F_6thread17LinearCombinationISJ_Li1EffLNS1K_9ScaleType4KindE0ELNS_15FloatRoundStyleE2ESJ_EENS1_15EpilogueDefaultEEEEEvvEEEEvNT_6ParamsE)
        /*0020*/ 	.word	0x00000008
.L_19:


//--------------------- .nv.compat                --------------------------
	.section	.nv.compat,"",@"SHT_CUDA_COMPAT_INFO"
	.align	4
        /*0000*/ 	.byte	0x02, 0x09, 0x01, 0x00, 0x02, 0x02, 0x04, 0x00, 0x02, 0x05, 0x05, 0x00, 0x03, 0x07, 0x01, 0x01
        /*0010*/ 	.byte	0x02, 0x03, 0x01, 0x00, 0x02, 0x06, 0x01, 0x00, 0x04, 0x0b, 0x08, 0x00, 0x00, 0x00, 0x00, 0x00
        /*0020*/ 	.byte	0x00, 0x00, 0x00, 0x00


//--------------------- .nv.info._ZN7cutlass13device_kernelINS_4gemm6kernel13GemmUniversalIN4cute5tupleIJiiiiEEENS1_10collective13CollectiveMmaINS1_34MainloopSm90TmaGmmaWarpSpecializedILi9ENS5_IJNS4_1CILi2EEESB_NSA_ILi1EEEEEENS1_32KernelTmaWarpSpecializedPingpongEEENS5_IJNSA_ILi64EEENSA_ILi128EEESG_EEENS_6half_tENS5_IJlSC_lEEESJ_SK_NS4_8TiledMMAINS4_8MMA_AtomIJNS4_4SM904GMMA26MMA_64x128x16_F32F16F16_SSILNSO_5MajorE0ELSQ_0ELNSO_7ScaleInE1ELSR_1EEEEEENS4_6LayoutINS5_IJSC_SC_SC_EEENS5_IJNSA_ILi0EEESW_SW_EEEEENS5_IJNS4_10UnderscoreESZ_SZ_EEEEENS4_23SM90_TMA_LOAD_MULTICASTENS4_14ComposedLayoutINS4_7SwizzleILi3ELi4ELi3EEENS4_18smem_ptr_flag_bitsILi16EEENSU_INS5_IJNSA_ILi8EEESG_EEENS5_IJSG_SC_EEEEEEEvNS4_8identityES12_S1C_vS1D_EENS_8epilogue10collective6detail29Sm90TmaWarpSpecializedAdapterINS1G_15DefaultEpilogueISJ_SK_SK_NS1F_6thread17LinearCombinationISJ_Li1EffLNS1K_9ScaleType4KindE0ELNS_15FloatRoundStyleE2ESJ_EENS1_15EpilogueDefaultEEEEEvvEEEEvNT_6ParamsE --------------------------
	.section	.nv.info._ZN7cutlass13device_kernelINS_4gemm6kernel13GemmUniversalIN4cute5tupleIJiiiiEEENS1_10collective13CollectiveMmaINS1_34MainloopSm90TmaGmmaWarpSpecializedILi9ENS5_IJNS4_1CILi2EEESB_NSA_ILi1EEEEEENS1_32KernelTmaWarpSpecializedPingpongEEENS5_IJNSA_ILi64EEENSA_ILi128EEESG_EEENS_6half_tENS5_IJlSC_lEEESJ_SK_NS4_8TiledMMAINS4_8MMA_AtomIJNS4_4SM904GMMA26MMA_64x128x16_F32F16F16_SSILNSO_5MajorE0ELSQ_0ELNSO_7ScaleInE1ELSR_1EEEEEENS4_6LayoutINS5_IJSC_SC_SC_EEENS5_IJNSA_ILi0EEESW_SW_EEEEENS5_IJNS4_10UnderscoreESZ_SZ_EEEEENS4_23SM90_TMA_LOAD_MULTICASTENS4_14ComposedLayoutINS4_7SwizzleILi3ELi4ELi3EEENS4_18smem_ptr_flag_bitsILi16EEENSU_INS5_IJNSA_ILi8EEESG_EEENS5_IJSG_SC_EEEEEEEvNS4_8identityES12_S1C_vS1D_EENS_8epilogue10collective6detail29Sm90TmaWarpSpecializedAdapterINS1G_15DefaultEpilogueISJ_SK_SK_NS1F_6thread17LinearCombinationISJ_Li1EffLNS1K_9ScaleType4KindE0ELNS_15FloatRoundStyleE2ESJ_EENS1_15EpilogueDefaultEEEEEvvEEEEvNT_6ParamsE,"",@"SHT_CUDA_INFO"
	.sectionflags	@""
	.align	4


	//----- nvinfo : EIATTR_CUDA_API_VERSION
	.align		4
        /*0000*/ 	.byte	0x04, 0x37
        /*0002*/ 	.short	(.L_21 - .L_20)
.L_20:
        /*0004*/ 	.word	0x00000082


	//----- nvinfo : EIATTR_KPARAM_INFO
	.align		4
.L_21:
        /*0008*/ 	.byte	0x04, 0x17
        /*000a*/ 	.short	(.L_23 - .L_22)
.L_22:
        /*000c*/ 	.word	0x00000000
        /*0010*/ 	.short	0x0000
        /*0012*/ 	.short	0x0070
        /*0014*/ 	.byte	0x00, 0xf0, 0x01, 0x10


	//----- nvinfo : EIATTR_SPARSE_MMA_MASK
	.align		4
.L_23:
        /*0018*/ 	.byte	0x03, 0x50
        /*001a*/ 	.short	0x0000


	//----- nvinfo : EIATTR_MAXREG_COUNT
	.align		4
        /*001c*/ 	.byte	0x03, 0x1b
        /*001e*/ 	.short	0x00a8


	//----- nvinfo : EIATTR_NUM_BARRIERS
	.align		4
        /*0020*/ 	.byte	0x02, 0x4c
        /*0022*/ 	.byte	0x01
	.zero		1


	//----- nvinfo : EIATTR_EXTERNS
	.align		4
        /*0024*/ 	.byte	0x04, 0x0f
        /*0026*/ 	.short	(.L_25 - .L_24)


	//   ....[0]....
	.align		4
.L_24:
        /*0028*/ 	.word	index@(__assertfail)


	//----- nvinfo : EIATTR_ANNOTATIONS
	.align		4
.L_25:
        /*002c*/ 	.byte	0x04, 0x55
        /*002e*/ 	.short	(.L_27 - .L_26)


	//   ....[0]....
.L_26:
        /*0030*/ 	.word	0x00000001
        /*0034*/ 	.byte	0x80, 0x0e, 0x00, 0x00, 0x01, 0x00, 0x00, 0x00, 0x30, 0x15, 0x00, 0x00, 0x01, 0x00, 0x00, 0x00
        /*0044*/ 	.byte	0x40, 0x64, 0x00, 0x00, 0x01, 0x00, 0x00, 0x00, 0x70, 0x71, 0x00, 0x00


	//----- nvinfo : EIATTR_MERCURY_ISA_VERSION
	.align		4
.L_27:
        /*0050*/ 	.byte	0x03, 0x5f
        /*0052*/ 	.short	0x0101


	//----- nvinfo : EIATTR_INT_WARP_WIDE_INSTR_OFFSETS
	.align		4
        /*0054*/ 	.byte	0x04, 0x31
        /*0056*/ 	.short	(.L_29 - .L_28)


	//   ....[0]....
.L_28:
        /*0058*/ 	.word	0x000005c0


	//   ....[1]....
        /*005c*/ 	.word	0x000005e0


	//   ....[2]....
        /*0060*/ 	.word	0x00000600


	//   ....[3]....
        /*0064*/ 	.word	0x000006c0


	//   ....[4]....
        /*0068*/ 	.word	0x000006e0


	//   ....[5]....
        /*006c*/ 	.word	0x00000740


	//   ....[6]....
        /*0070*/ 	.word	0x00000850


	//   ....[7]....
        /*0074*/ 	.word	0x00000880


	//   ....[8]....
        /*0078*/ 	.word	0x000021f0


	//----- nvinfo : EIATTR_COOP_GROUP_MASK_REGIDS
	.align		4
.L_29:
        /*007c*/ 	.byte	0x04, 0x29
        /*007e*/ 	.short	(.L_31 - .L_30)


	//   ....[0]....
.L_30:
        /*0080*/ 	.word	0xffffffff


	//   ....[1]....
        /*0084*/ 	.word	0xffffffff


	//   ....[2]....
        /*0088*/ 	.word	0xffffffff


	//   ....[3]....
        /*008c*/ 	.word	0xffffffff


	//   ....[4]....
        /*0090*/ 	.word	0xffffffff


	//   ....[5]....
        /*0094*/ 	.word	0xffffffff


	//   ....[6]....
        /*0098*/ 	.word	0xffffffff


	//----- nvinfo : EIATTR_COOP_GROUP_INSTR_OFFSETS
	.align		4
.L_31:
        /*009c*/ 	.byte	0x04, 0x28
        /*009e*/ 	.short	(.L_33 - .L_32)


	//   ....[0]....
.L_32:
        /*00a0*/ 	.word	0x00000070


	//   ....[1]....
        /*00a4*/ 	.word	0x00000080


	//   ....[2]....
        /*00a8*/ 	.word	0x00000140


	//   ....[3]....
        /*00ac*/ 	.word	0x000003a0


	//   ....[4]....
        /*00b0*/ 	.word	0x000003e0


	//   ....[5]....
        /*00b4*/ 	.word	0x00000460


	//   ....[6]....
        /*00b8*/ 	.word	0x00000a30


	//----- nvinfo : EIATTR_REG_RECONFIG
	.align		4
.L_33:
        /*00bc*/ 	.byte	0x01, 0x54
	.zero		2


	//----- nvinfo : EIATTR_SYSCALL_OFFSETS
	.align		4
        /*00c0*/ 	.byte	0x04, 0x46
        /*00c2*/ 	.short	(.L_35 - .L_34)


	//   ....[0]....
.L_34:
        /*00c4*/ 	.word	0x000019a0


	//----- nvinfo : EIATTR_MBARRIER_INSTR_OFFSETS
	.align		4
.L_35:
        /*00c8*/ 	.byte	0x04, 0x39
        /*00ca*/ 	.short	(.L_37 - .L_36)


	//   ....[0]....
.L_36:
        /*00cc*/ 	.word	0x00000260
        /*00d0*/ 	.word	0x000000ff
        /*00d4*/ 	.word	0x00000000
        /*00d8*/ 	.short	0x0100
        /*00da*/ 	.byte	0x08
	.zero		1


	//   ....[1]....
        /*00dc*/ 	.word	0x00000270
        /*00e0*/ 	.word	0x000000ff
        /*00e4*/ 	.word	0x00000048
        /*00e8*/ 	.short	0x0100
        /*00ea*/ 	.byte	0x08
	.zero		1


	//   ....[2]....
        /*00ec*/ 	.word	0x00000280
        /*00f0*/ 	.word	0x000000ff
        /*00f4*/ 	.word	0x00000008
        /*00f8*/ 	.short	0x0100
        /*00fa*/ 	.byte	0x08
	.zero		1


	//   ....[3]....
        /*00fc*/ 	.word	0x00000290
        /*0100*/ 	.word	0x000000ff
        /*0104*/ 	.word	0x00000050
        /*0108*/ 	.short	0x0100
        /*010a*/ 	.byte	0x08
	.zero		1


	//   ....[4]....
        /*010c*/ 	.word	0x000002a0
        /*0110*/ 	.word	0x000000ff
        /*0114*/ 	.word	0x00000010
        /*0118*/ 	.short	0x0100
        /*011a*/ 	.byte	0x08
	.zero		1


	//   ....[5]....
        /*011c*/ 	.word	0x000002b0
        /*0120*/ 	.word	0x000000ff
        /*0124*/ 	.word	0x00000058
        /*0128*/ 	.short	0x0100
        /*012a*/ 	.byte	0x08
	.zero		1


	//   ....[6]....
        /*012c*/ 	.word	0x000002c0
        /*0130*/ 	.word	0x000000ff
        /*0134*/ 	.word	0x00000018
        /*0138*/ 	.short	0x0100
        /*013a*/ 	.byte	0x08
	.zero		1


	//   ....[7]....
        /*013c*/ 	.word	0x000002d0
        /*0140*/ 	.word	0x000000ff
        /*0144*/ 	.word	0x00000060
        /*0148*/ 	.short	0x0100
        /*014a*/ 	.byte	0x08
	.zero		1


	//   ....[8]....
        /*014c*/ 	.word	0x000002e0
        /*0150*/ 	.word	0x000000ff
        /*0154*/ 	.word	0x00000020
        /*0158*/ 	.short	0x0100
        /*015a*/ 	.byte	0x08
	.zero		1


	//   ....[9]....
        /*015c*/ 	.word	0x000002f0
        /*0160*/ 	.word	0x000000ff
        /*0164*/ 	.word	0x00000068
        /*0168*/ 	.short	0x0100
        /*016a*/ 	.byte	0x08
	.zero		1


	//   ....[10]....
        /*016c*/ 	.word	0x00000300
        /*0170*/ 	.word	0x000000ff
        /*0174*/ 	.word	0x00000028
        /*0178*/ 	.short	0x0100
        /*017a*/ 	.byte	0x08
	.zero		1


	//   ....[11]....
        /*017c*/ 	.word	0x00000310
        /*0180*/ 	.word	0x000000ff
        /*0184*/ 	.word	0x00000070
        /*0188*/ 	.short	0x0100
        /*018a*/ 	.byte	0x08
	.zero		1


	//   ....[12]....
        /*018c*/ 	.word	0x00000320
        /*0190*/ 	.word	0x000000ff
        /*0194*/ 	.word	0x00000030
        /*0198*/ 	.short	0x0100
        /*019a*/ 	.byte	0x08
	.zero		1


	//   ....[13]....
        /*019c*/ 	.word	0x00000330
        /*01a0*/ 	.word	0x000000ff
        /*01a4*/ 	.word	0x00000078
        /*01a8*/ 	.short	0x0100
        /*01aa*/ 	.byte	0x08
	.zero		1


	//   ....[14]....
        /*01ac*/ 	.word	0x00000340
        /*01b0*/ 	.word	0x000000ff
        /*01b4*/ 	.word	0x00000038
        /*01b8*/ 	.short	0x0100
        /*01ba*/ 	.byte	0x08
	.zero		1


	//   ....[15]....
        /*01bc*/ 	.word	0x00000350
        /*01c0*/ 	.word	0x000000ff
        /*01c4*/ 	.word	0x00000080
        /*01c8*/ 	.short	0x0100
        /*01ca*/ 	.byte	0x08
	.zero		1


	//   ....[16]....
        /*01cc*/ 	.word	0x00000360
        /*01d0*/ 	.word	0x000000ff
        /*01d4*/ 	.word	0x00000040
        /*01d8*/ 	.short	0x0100
        /*01da*/ 	.byte	0x08
	.zero		1


	//   ....[17]....
        /*01dc*/ 	.word	0x00000370
        /*01e0*/ 	.word	0x000000ff
        /*01e4*/ 	.word	0x00000088
        /*01e8*/ 	.short	0x0100
        /*01ea*/ 	.byte	0x08
	.zero		1


	//   ....[18]....
        /*01ec*/ 	.word	0x000008d0
        /*01f0*/ 	.word	0x000000ff
        /*01f4*/ 	.word	0x000000c0
        /*01f8*/ 	.short	0x0100
        /*01fa*/ 	.byte	0x08
	.zero		1


	//   ....[19]....
        /*01fc*/ 	.word	0x00000960
        /*0200*/ 	.word	0x000000ff
        /*0204*/ 	.word	0x000000c8
        /*0208*/ 	.short	0x0100
        /*020a*/ 	.byte	0x08
	.zero		1


	//   ....[20]....
        /*020c*/ 	.word	0x000009b0
        /*0210*/ 	.word	0x000000ff
        /*0214*/ 	.word	0x000000a0
        /*0218*/ 	.short	0x0100
        /*021a*/ 	.byte	0x09
	.zero		1


	//   ....[21]....
        /*021c*/ 	.word	0x000009c0
        /*0220*/ 	.word	0x000000ff
        /*0224*/ 	.word	0x000000a8
        /*0228*/ 	.short	0x0100
        /*022a*/ 	.byte	0x09
	.zero		1


	//   ....[22]....
        /*022c*/ 	.word	0x000009d0
        /*0230*/ 	.word	0x000000ff
        /*0234*/ 	.word	0x000000b0
        /*0238*/ 	.short	0x0100
        /*023a*/ 	.byte	0x09
	.zero		1


	//   ....[23]....
        /*023c*/ 	.word	0x000009e0
        /*0240*/ 	.word	0x000000ff
        /*0244*/ 	.word	0x000000b8
        /*0248*/ 	.short	0x0100
        /*024a*/ 	.byte	0x09
	.zero		1


	//   ....[24]....
        /*024c*/ 	.word	0x00001860
        /*0250*/ 	.word	0x000000ff
        /*0254*/ 	.word	0xfffffff8
        /*0258*/ 	.short	0x010a
        /*025a*/ 	.byte	0x2b
	.zero		1


	//   ....[25]....
        /*025c*/ 	.word	0x00001a20
        /*0260*/ 	.word	0x00000003
        /*0264*/ 	.word	0x00000000
        /*0268*/ 	.short	0x010a
        /*026a*/ 	.byte	0x3f
	.zero		1


	//   ....[26]....
        /*026c*/ 	.word	0x00001a80
        /*0270*/ 	.word	0x00000003
        /*0274*/ 	.word	0x00000000
        /*0278*/ 	.short	0x010a
        /*027a*/ 	.byte	0x3f
	.zero		1


	//   ....[27]....
        /*027c*/ 	.word	0x00001de0
        /*0280*/ 	.word	0x000000ff
        /*0284*/ 	.word	0x00000000
        /*0288*/ 	.short	0x010a
        /*028a*/ 	.byte	0x04
	.zero		1


	//   ....[28]....
        /*028c*/ 	.word	0x00001e20
        /*0290*/ 	.word	0x000000ff
        /*0294*/ 	.word	0x00000000
        /*0298*/ 	.short	0x010a
        /*029a*/ 	.byte	0x04
	.zero		1


	//   ....[29]....
        /*029c*/ 	.word	0x00002080
        /*02a0*/ 	.word	0x00000005
        /*02a4*/ 	.word	0x00000000
        /*02a8*/ 	.short	0x0101
        /*02aa*/ 	.byte	0x3f
	.zero		1


	//   ....[30]....
        /*02ac*/ 	.word	0x00002190
        /*02b0*/ 	.word	0x00000003
        /*02b4*/ 	.word	0x00000000
        /*02b8*/ 	.short	0x0101
        /*02ba*/ 	.byte	0x2e
	.zero		1


	//   ....[31]....
        /*02bc*/ 	.word	0x00002290
        /*02c0*/ 	.word	0x00000003
        /*02c4*/ 	.word	0x00000000
        /*02c8*/ 	.short	0x0101
        /*02ca*/ 	.byte	0x3f
	.zero		1


	//   ....[32]....
        /*02cc*/ 	.word	0x00002310
        /*02d0*/ 	.word	0x000000ff
        /*02d4*/ 	.word	0x00000008
        /*02d8*/ 	.short	0x010a
        /*02da*/ 	.byte	0x2b
	.zero		1


	//   ....[33]....
        /*02dc*/ 	.word	0x00006480
        /*02e0*/ 	.word	0x00000000
        /*02e4*/ 	.word	0x00000000
        /*02e8*/ 	.short	0x0101
        /*02ea*/ 	.byte	0x2e
	.zero		1


	//   ....[34]....
        /*02ec*/ 	.word	0x00006e90
        /*02f0*/ 	.word	0x0000000b
        /*02f4*/ 	.word	0x00000048
        /*02f8*/ 	.short	0x010a
        /*02fa*/ 	.byte	0x3f
	.zero		1


	//   ....[35]....
        /*02fc*/ 	.word	0x000072a0
        /*0300*/ 	.word	0x00000006
        /*0304*/ 	.word	0x000000c8
        /*0308*/ 	.short	0x0101
        /*030a*/ 	.byte	0x3f
	.zero		1


	//   ....[36]....
        /*030c*/ 	.word	0x000079c0
        /*0310*/ 	.word	0x00000007
        /*0314*/ 	.word	0x00000000
        /*0318*/ 	.short	0x010a
        /*031a*/ 	.byte	0x3f
	.zero		1


	//   ....[37]....
        /*031c*/ 	.word	0x00007a40
        /*0320*/ 	.word	0x00000006
        /*0324*/ 	.word	0x00000000
        /*0328*/ 	.short	0x010a
        /*032a*/ 	.byte	0x3f
	.zero		1


	//   ....[38]....
        /*032c*/ 	.word	0x00007ad0
        /*0330*/ 	.word	0x00000007
        /*0334*/ 	.word	0x00000000
        /*0338*/ 	.short	0x010a
        /*033a*/ 	.byte	0x3f
	.zero		1


	//   ....[39]....
        /*033c*/ 	.word	0x00007b60
        /*0340*/ 	.word	0x00000006
        /*0344*/ 	.word	0x00000000
        /*0348*/ 	.short	0x010a
        /*034a*/ 	.byte	0x3f
	.zero		1


	//   ....[40]....
        /*034c*/ 	.word	0x00007bf0
        /*0350*/ 	.word	0x00000007
        /*0354*/ 	.word	0x00000000
        /*0358*/ 	.short	0x010a
        /*035a*/ 	.byte	0x3f
	.zero		1


	//   ....[41]....
        /*035c*/ 	.word	0x00007c80
        /*0360*/ 	.word	0x00000006
        /*0364*/ 	.word	0x00000000
        /*0368*/ 	.short	0x010a
        /*036a*/ 	.byte	0x3f
	.zero		1


	//   ....[42]....
        /*036c*/ 	.word	0x00007d10
        /*0370*/ 	.word	0x00000007
        /*0374*/ 	.word	0x00000000
        /*0378*/ 	.short	0x010a
        /*037a*/ 	.byte	0x3f
	.zero		1


	//   ....[43]....
        /*037c*/ 	.word	0x00007da0
        /*0380*/ 	.word	0x00000006
        /*0384*/ 	.word	0x00000000
        /*0388*/ 	.short	0x010a
        /*038a*/ 	.byte	0x3f
	.zero		1


	//   ....[44]....
        /*038c*/ 	.word	0x00007e30
        /*0390*/ 	.word	0x00000005
        /*0394*/ 	.word	0x00000000
        /*0398*/ 	.short	0x010a
        /*039a*/ 	.byte	0x3f
	.zero		1


	//   ....[45]....
        /*039c*/ 	.word	0x00007ea0
        /*03a0*/ 	.word	0x00000003
        /*03a4*/ 	.word	0xfffffff8
        /*03a8*/ 	.short	0x010a
        /*03aa*/ 	.byte	0x3f
	.zero		1


	//   ....[46]....
        /*03ac*/ 	.word	0x00007ef0
        /*03b0*/ 	.word	0x00000003
        /*03b4*/ 	.word	0x00000000
        /*03b8*/ 	.short	0x010a
        /*03ba*/ 	.byte	0x3f
	.zero		1


	//   ....[47]....
        /*03bc*/ 	.word	0x00007f50
        /*03c0*/ 	.word	0x00000005
        /*03c4*/ 	.word	0x00000000
        /*03c8*/ 	.short	0x010a
        /*03ca*/ 	.byte	0x3f
	.zero		1


	//   ....[48]....
        /*03cc*/ 	.word	0x00007fb0
        /*03d0*/ 	.word	0x00000003
        /*03d4*/ 	.word	0x00000008
        /*03d8*/ 	.short	0x010a
        /*03da*/ 	.byte	0x3f
	.zero		1


	//   ....[49]....
        /*03dc*/ 	.word	0x00008080
        /*03e0*/ 	.word	0x0000000b
        /*03e4*/ 	.word	0x00000048
        /*03e8*/ 	.short	0x010a
        /*03ea*/ 	.byte	0x3f
	.zero		1


	//   ....[50]....
        /*03ec*/ 	.word	0x00008150
        /*03f0*/ 	.word	0x00000007
        /*03f4*/ 	.word	0x00000000
        /*03f8*/ 	.short	0x010a
        /*03fa*/ 	.byte	0x3f
	.zero		1


	//   ....[51]....
        /*03fc*/ 	.word	0x000081a0
        /*0400*/ 	.word	0x00000006
        /*0404*/ 	.word	0x00000000
        /*0408*/ 	.short	0x010a
        /*040a*/ 	.byte	0x3f
	.zero		1


	//   ....[52]....
        /*040c*/ 	.word	0x000081f0
        /*0410*/ 	.word	0x00000007
        /*0414*/ 	.word	0x00000000
        /*0418*/ 	.short	0x010a
        /*041a*/ 	.byte	0x3f
	.zero		1


	//   ....[53]....
        /*041c*/ 	.word	0x00008240
        /*0420*/ 	.word	0x00000006
        /*0424*/ 	.word	0x00000000
        /*0428*/ 	.short	0x010a
        /*042a*/ 	.byte	0x3f
	.zero		1


	//   ....[54]....
        /*042c*/ 	.word	0x00008290
        /*0430*/ 	.word	0x00000007
        /*0434*/ 	.word	0x00000000
        /*0438*/ 	.short	0x010a
        /*043a*/ 	.byte	0x3f
	.zero		1


	//   ....[55]....
        /*043c*/ 	.word	0x000082e0
        /*0440*/ 	.word	0x00000006
        /*0444*/ 	.word	0x00000000
        /*0448*/ 	.short	0x010a
        /*044a*/ 	.byte	0x3f
	.zero		1


	//   ....[56]....
        /*044c*/ 	.word	0x00008330
        /*0450*/ 	.word	0x00000007
        /*0454*/ 	.word	0x00000000
        /*0458*/ 	.short	0x010a
        /*045a*/ 	.byte	0x3f
	.zero		1


	//   ....[57]....
        /*045c*/ 	.word	0x00008380
        /*0460*/ 	.word	0x00000006
        /*0464*/ 	.word	0x00000000
        /*0468*/ 	.short	0x010a
        /*046a*/ 	.byte	0x3f
	.zero		1


	//----- nvinfo : EIATTR_NUM_MBARRIERS
	.align		4
.L_37:
        /*046c*/ 	.byte	0x03, 0x38
        /*046e*/ 	.short	0x0018


	//----- nvinfo : EIATTR_EXIT_INSTR_OFFSETS
	.align		4
        /*0470*/ 	.byte	0x04, 0x1c
        /*0472*/ 	.short	(.L_39 - .L_38)


	//   ....[0]....
.L_38:
        /*0474*/ 	.word	0x000014c0


	//   ....[1]....
        /*0478*/ 	.word	0x00001520


	//   ....[2]....
        /*047c*/ 	.word	0x00006aa0


	//   ....[3]....
        /*0480*/ 	.word	0x00006ad0


	//   ....[4]....
        /*0484*/ 	.word	0x00007e80


	//----- nvinfo : EIATTR_MAX_THREADS
	.align		4
.L_39:
        /*0488*/ 	.byte	0x04, 0x05
        /*048a*/ 	.short	(.L_41 - .L_40)
.L_40:
        /*048c*/ 	.word	0x00000180
        /*0490*/ 	.word	0x00000001
        /*0494*/ 	.word	0x00000001


	//----- nvinfo : EIATTR_CRS_STACK_SIZE
	.align		4
.L_41:
        /*0498*/ 	.byte	0x04, 0x1e
        /*049a*/ 	.short	(.L_43 - .L_42)
.L_42:
        /*049c*/ 	.word	0x00000000


	//----- nvinfo : EIATTR_CBANK_PARAM_SIZE
	.align		4
.L_43:
        /*04a0*/ 	.byte	0x03, 0x19
        /*04a2*/ 	.short	0x0470


	//----- nvinfo : EIATTR_PARAM_CBANK
	.align		4
        /*04a4*/ 	.byte	0x04, 0x0a
        /*04a6*/ 	.short	(.L_45 - .L_44)
	.align		4
.L_44:
        /*04a8*/ 	.word	index@(.nv.constant0._ZN7cutlass13device_kernelINS_4gemm6kernel13GemmUniversalIN4cute5tupleIJiiiiEEENS1_10collective13CollectiveMmaINS1_34MainloopSm90TmaGmmaWarpSpecializedILi9ENS5_IJNS4_1CILi2EEESB_NSA_ILi1EEEEEENS1_32KernelTmaWarpSpecializedPingpongEEENS5_IJNSA_ILi64EEENSA_ILi128EEESG_EEENS_6half_tENS5_IJlSC_lEEESJ_SK_NS4_8TiledMMAINS4_8MMA_AtomIJNS4_4SM904GMMA26MMA_64x128x16_F32F16F16_SSILNSO_5MajorE0ELSQ_0ELNSO_7ScaleInE1ELSR_1EEEEEENS4_6LayoutINS5_IJSC_SC_SC_EEENS5_IJNSA_ILi0EEESW_SW_EEEEENS5_IJNS4_10UnderscoreESZ_SZ_EEEEENS4_23SM90_TMA_LOAD_MULTICASTENS4_14ComposedLayoutINS4_7SwizzleILi3ELi4ELi3EEENS4_18smem_ptr_flag_bitsILi16EEENSU_INS5_IJNSA_ILi8EEESG_EEENS5_IJSG_SC_EEEEEEEvNS4_8identityES12_S1C_vS1D_EENS_8epilogue10collective6detail29Sm90TmaWarpSpecializedAdapterINS1G_15DefaultEpilogueISJ_SK_SK_NS1F_6thread17LinearCombinationISJ_Li1EffLNS1K_9ScaleType4KindE0ELNS_15FloatRoundStyleE2ESJ_EENS1_15EpilogueDefaultEEEEEvvEEEEvNT_6ParamsE)
        /*04ac*/ 	.short	0x0210
        /*04ae*/ 	.short	0x0470


	//----- nvinfo : EIATTR_SW_WAR
	.align		4
.L_45:
        /*04b0*/ 	.byte	0x04, 0x36
        /*04b2*/ 	.short	(.L_47 - .L_46)
.L_46:
        /*04b4*/ 	.word	0x00000008
.L_47:


//--------------------- .nv.callgraph             --------------------------
	.section	.nv.callgraph,"",@"SHT_CUDA_CALLGRAPH"
	.align	4
	.sectionentsize	8
	.align		4
        /*0000*/ 	.word	0x00000000
	.align		4
        /*0004*/ 	.word	0xffffffff
	.align		4
        /*0008*/ 	.word	index@(_ZN7cutlass13device_kernelINS_4gemm6kernel13GemmUniversalIN4cute5tupleIJiiiiEEENS1_10collective13CollectiveMmaINS1_34MainloopSm90TmaGmmaWarpSpecializedILi9ENS5_IJNS4_1CILi2EEESB_NSA_ILi1EEEEEENS1_32KernelTmaWarpSpecializedPingpongEEENS5_IJNSA_ILi64EEENSA_ILi128EEESG_EEENS_6half_tENS5_IJlSC_lEEESJ_SK_NS4_8TiledMMAINS4_8MMA_AtomIJNS4_4SM904GMMA26MMA_64x128x16_F32F16F16_SSILNSO_5MajorE0ELSQ_0ELNSO_7ScaleInE1ELSR_1EEEEEENS4_6LayoutINS5_IJSC_SC_SC_EEENS5_IJNSA_ILi0EEESW_SW_EEEEENS5_IJNS4_10UnderscoreESZ_SZ_EEEEENS4_23SM90_TMA_LOAD_MULTICASTENS4_14ComposedLayoutINS4_7SwizzleILi3ELi4ELi3EEENS4_18smem_ptr_flag_bitsILi16EEENSU_INS5_IJNSA_ILi8EEESG_EEENS5_IJSG_SC_EEEEEEEvNS4_8identityES12_S1C_vS1D_EENS_8epilogue10collective6detail29Sm90TmaWarpSpecializedAdapterINS1G_15DefaultEpilogueISJ_SK_SK_NS1F_6thread17LinearCombinationISJ_Li1EffLNS1K_9ScaleType4KindE0ELNS_15FloatRoundStyleE2ESJ_EENS1_15EpilogueDefaultEEEEEvvEEEEvNT_6ParamsE)
	.align		4
        /*000c*/ 	.word	index@(__assertfail)
	.align		4
        /*0010*/ 	.word	0x00000000
	.align		4
        /*0014*/ 	.word	0xfffffffe
	.align		4
        /*0018*/ 	.word	0x00000000
	.align		4
        /*001c*/ 	.word	0xfffffffd
	.align		4
        /*0020*/ 	.word	0x00000000
	.align		4
        /*0024*/ 	.word	0xfffffffc


//--------------------- .nv.constant4             --------------------------
	.section	.nv.constant4,"a",@progbits
	.align	8
	.align		8
.nv.constant4:
        /*0000*/ 	.dword	__assertfail
	.align		8
        /*0008*/ 	.dword	__unnamed_1
	.align		8
        /*0010*/ 	.dword	_ZN40_INTERNAL_d5ff4068_4_k_cu_4aaaaf26_277194cuda3std3__45__cpo5beginE
	.align		8
        /*0018*/ 	.dword	_ZN40_INTERNAL_d5ff4068_4_k_cu_4aaaaf26_277194cuda3std3__45__cpo3endE
	.align		8
        /*0020*/ 	.dword	_ZN40_INTERNAL_d5ff4068_4_k_cu_4aaaaf26_277194cuda3std3__45__cpo6cbeginE
	.align		8
        /*0028*/ 	.dword	_ZN40_INTERNAL_d5ff4068_4_k_cu_4aaaaf26_277194cuda3std3__45__cpo4cendE
	.align		8
        /*0030*/ 	.dword	_ZN40_INTERNAL_d5ff4068_4_k_cu_4aaaaf26_277194cuda3std3__442_GLOBAL__N__d5ff4068_4_k_cu_4aaaaf26_277196ignoreE
	.align		8
        /*0038*/ 	.dword	_ZN40_INTERNAL_d5ff4068_4_k_cu_4aaaaf26_277194cuda3std3__419piecewise_constructE
	.align		8
        /*0040*/ 	.dword	_ZN40_INTERNAL_d5ff4068_4_k_cu_4aaaaf26_277194cuda3std3__48in_placeE
	.align		8
        /*0048*/ 	.dword	_ZN40_INTERNAL_d5ff4068_4_k_cu_4aaaaf26_277194cuda3std6ranges3__45__cpo4swapE
	.align		8
        /*0050*/ 	.dword	_ZN40_INTERNAL_d5ff4068_4_k_cu_4aaaaf26_277194cuda3std6ranges3__45__cpo9iter_moveE
	.align		8
        /*0058*/ 	.dword	_ZN40_INTERNAL_d5ff4068_4_k_cu_4aaaaf26_277194cute7productE
	.align		8
        /*0060*/ 	.dword	_ZN40_INTERNAL_d5ff4068_4_k_cu_4aaaaf26_277194cute1_E
	.align		8
        /*0068*/ 	.dword	$str$22
	.align		8
        /*0070*/ 	.dword	$str$23


//--------------------- .text._ZN7cutlass13device_kernelINS_4gemm6kernel13GemmUniversalIN4cute5tupleIJiiiiEEENS1_10collective13CollectiveMmaINS1_34MainloopSm90TmaGmmaWarpSpecializedILi9ENS5_IJNS4_1CILi2EEESB_NSA_ILi1EEEEEENS1_32KernelTmaWarpSpecializedPingpongEEENS5_IJNSA_ILi64EEENSA_ILi128EEESG_EEENS_6half_tENS5_IJlSC_lEEESJ_SK_NS4_8TiledMMAINS4_8MMA_AtomIJNS4_4SM904GMMA26MMA_64x128x16_F32F16F16_SSILNSO_5MajorE0ELSQ_0ELNSO_7ScaleInE1ELSR_1EEEEEENS4_6LayoutINS5_IJSC_SC_SC_EEENS5_IJNSA_ILi0EEESW_SW_EEEEENS5_IJNS4_10UnderscoreESZ_SZ_EEEEENS4_23SM90_TMA_LOAD_MULTICASTENS4_14ComposedLayoutINS4_7SwizzleILi3ELi4ELi3EEENS4_18smem_ptr_flag_bitsILi16EEENSU_INS5_IJNSA_ILi8EEESG_EEENS5_IJSG_SC_EEEEEEEvNS4_8identityES12_S1C_vS1D_EENS_8epilogue10collective6detail29Sm90TmaWarpSpecializedAdapterINS1G_15DefaultEpilogueISJ_SK_SK_NS1F_6thread17LinearCombinationISJ_Li1EffLNS1K_9ScaleType4KindE0ELNS_15FloatRoundStyleE2ESJ_EENS1_15EpilogueDefaultEEEEEvvEEEEvNT_6ParamsE --------------------------
	.section	.text._ZN7cutlass13device_kernelINS_4gemm6kernel13GemmUniversalIN4cute5tupleIJiiiiEEENS1_10collective13CollectiveMmaINS1_34MainloopSm90TmaGmmaWarpSpecializedILi9ENS5_IJNS4_1CILi2EEESB_NSA_ILi1EEEEEENS1_32KernelTmaWarpSpecializedPingpongEEENS5_IJNSA_ILi64EEENSA_ILi128EEESG_EEENS_6half_tENS5_IJlSC_lEEESJ_SK_NS4_8TiledMMAINS4_8MMA_AtomIJNS4_4SM904GMMA26MMA_64x128x16_F32F16F16_SSILNSO_5MajorE0ELSQ_0ELNSO_7ScaleInE1ELSR_1EEEEEENS4_6LayoutINS5_IJSC_SC_SC_EEENS5_IJNSA_ILi0EEESW_SW_EEEEENS5_IJNS4_10UnderscoreESZ_SZ_EEEEENS4_23SM90_TMA_LOAD_MULTICASTENS4_14ComposedLayoutINS4_7SwizzleILi3ELi4ELi3EEENS4_18smem_ptr_flag_bitsILi16EEENSU_INS5_IJNSA_ILi8EEESG_EEENS5_IJSG_SC_EEEEEEEvNS4_8identityES12_S1C_vS1D_EENS_8epilogue10collective6detail29Sm90TmaWarpSpecializedAdapterINS1G_15DefaultEpilogueISJ_SK_SK_NS1F_6thread17LinearCombinationISJ_Li1EffLNS1K_9ScaleType4KindE0ELNS_15FloatRoundStyleE2ESJ_EENS1_15EpilogueDefaultEEEEEvvEEEEvNT_6ParamsE,"ax",@progbits
	.align	128
.text._ZN7cutlass13device_kernelINS_4gemm6kernel13GemmUniversalIN4cute5tupleIJiiiiEEENS1_10collective13CollectiveMmaINS1_34MainloopSm90TmaGmmaWarpSpecializedILi9ENS5_IJNS4_1CILi2EEESB_NSA_ILi1EEEEEENS1_32KernelTmaWarpSpecializedPingpongEEENS5_IJNSA_ILi64EEENSA_ILi128EEESG_EEENS_6half_tENS5_IJlSC_lEEESJ_SK_NS4_8TiledMMAINS4_8MMA_AtomIJNS4_4SM904GMMA26MMA_64x128x16_F32F16F16_SSILNSO_5MajorE0ELSQ_0ELNSO_7ScaleInE1ELSR_1EEEEEENS4_6LayoutINS5_IJSC_SC_SC_EEENS5_IJNSA_ILi0EEESW_SW_EEEEENS5_IJNS4_10UnderscoreESZ_SZ_EEEEENS4_23SM90_TMA_LOAD_MULTICASTENS4_14ComposedLayoutINS4_7SwizzleILi3ELi4ELi3EEENS4_18smem_ptr_flag_bitsILi16EEENSU_INS5_IJNSA_ILi8EEESG_EEENS5_IJSG_SC_EEEEEEEvNS4_8identityES12_S1C_vS1D_EENS_8epilogue10collective6detail29Sm90TmaWarpSpecializedAdapterINS1G_15DefaultEpilogueISJ_SK_SK_NS1F_6thread17LinearCombinationISJ_Li1EffLNS1K_9ScaleType4KindE0ELNS_15FloatRoundStyleE2ESJ_EENS1_15EpilogueDefaultEEEEEvvEEEEvNT_6ParamsE:
        .type           _ZN7cutlass13device_kernelINS_4gemm6kernel13GemmUniversalIN4cute5tupleIJiiiiEEENS1_10collective13CollectiveMmaINS1_34MainloopSm90TmaGmmaWarpSpecializedILi9ENS5_IJNS4_1CILi2EEESB_NSA_ILi1EEEEEENS1_32KernelTmaWarpSpecializedPingpongEEENS5_IJNSA_ILi64EEENSA_ILi128EEESG_EEENS_6half_tENS5_IJlSC_lEEESJ_SK_NS4_8TiledMMAINS4_8MMA_AtomIJNS4_4SM904GMMA26MMA_64x128x16_F32F16F16_SSILNSO_5MajorE0ELSQ_0ELNSO_7ScaleInE1ELSR_1EEEEEENS4_6LayoutINS5_IJSC_SC_SC_EEENS5_IJNSA_ILi0EEESW_SW_EEEEENS5_IJNS4_10UnderscoreESZ_SZ_EEEEENS4_23SM90_TMA_LOAD_MULTICASTENS4_14ComposedLayoutINS4_7SwizzleILi3ELi4ELi3EEENS4_18smem_ptr_flag_bitsILi16EEENSU_INS5_IJNSA_ILi8EEESG_EEENS5_IJSG_SC_EEEEEEEvNS4_8identityES12_S1C_vS1D_EENS_8epilogue10collective6detail29Sm90TmaWarpSpecializedAdapterINS1G_15DefaultEpilogueISJ_SK_SK_NS1F_6thread17LinearCombinationISJ_Li1EffLNS1K_9ScaleType4KindE0ELNS_15FloatRoundStyleE2ESJ_EENS1_15EpilogueDefaultEEEEEvvEEEEvNT_6ParamsE,@function
        .size           _ZN7cutlass13device_kernelINS_4gemm6kernel13GemmUniversalIN4cute5tupleIJiiiiEEENS1_10collective13CollectiveMmaINS1_34MainloopSm90TmaGmmaWarpSpecializedILi9ENS5_IJNS4_1CILi2EEESB_NSA_ILi1EEEEEENS1_32KernelTmaWarpSpecializedPingpongEEENS5_IJNSA_ILi64EEENSA_ILi128EEESG_EEENS_6half_tENS5_IJlSC_lEEESJ_SK_NS4_8TiledMMAINS4_8MMA_AtomIJNS4_4SM904GMMA26MMA_64x128x16_F32F16F16_SSILNSO_5MajorE0ELSQ_0ELNSO_7ScaleInE1ELSR_1EEEEEENS4_6LayoutINS5_IJSC_SC_SC_EEENS5_IJNSA_ILi0EEESW_SW_EEEEENS5_IJNS4_10UnderscoreESZ_SZ_EEEEENS4_23SM90_TMA_LOAD_MULTICASTENS4_14ComposedLayoutINS4_7SwizzleILi3ELi4ELi3EEENS4_18smem_ptr_flag_bitsILi16EEENSU_INS5_IJNSA_ILi8EEESG_EEENS5_IJSG_SC_EEEEEEEvNS4_8identityES12_S1C_vS1D_EENS_8epilogue10collective6detail29Sm90TmaWarpSpecializedAdapterINS1G_15DefaultEpilogueISJ_SK_SK_NS1F_6thread17LinearCombinationISJ_Li1EffLNS1K_9ScaleType4KindE0ELNS_15FloatRoundStyleE2ESJ_EENS1_15EpilogueDefaultEEEEEvvEEEEvNT_6ParamsE,(.L_x_212 - _ZN7cutlass13device_kernelINS_4gemm6kernel13GemmUniversalIN4cute5tupleIJiiiiEEENS1_10collective13CollectiveMmaINS1_34MainloopSm90TmaGmmaWarpSpecializedILi9ENS5_IJNS4_1CILi2EEESB_NSA_ILi1EEEEEENS1_32KernelTmaWarpSpecializedPingpongEEENS5_IJNSA_ILi64EEENSA_ILi128EEESG_EEENS_6half_tENS5_IJlSC_lEEESJ_SK_NS4_8TiledMMAINS4_8MMA_AtomIJNS4_4SM904GMMA26MMA_64x128x16_F32F16F16_SSILNSO_5MajorE0ELSQ_0ELNSO_7ScaleInE1ELSR_1EEEEEENS4_6LayoutINS5_IJSC_SC_SC_EEENS5_IJNSA_ILi0EEESW_SW_EEEEENS5_IJNS4_10UnderscoreESZ_SZ_EEEEENS4_23SM90_TMA_LOAD_MULTICASTENS4_14ComposedLayoutINS4_7SwizzleILi3ELi4ELi3EEENS4_18smem_ptr_flag_bitsILi16EEENSU_INS5_IJNSA_ILi8EEESG_EEENS5_IJSG_SC_EEEEEEEvNS4_8identityES12_S1C_vS1D_EENS_8epilogue10collective6detail29Sm90TmaWarpSpecializedAdapterINS1G_15DefaultEpilogueISJ_SK_SK_NS1F_6thread17LinearCombinationISJ_Li1EffLNS1K_9ScaleType4KindE0ELNS_15FloatRoundStyleE2ESJ_EENS1_15EpilogueDefaultEEEEEvvEEEEvNT_6ParamsE)
        .other          _ZN7cutlass13device_kernelINS_4gemm6kernel13GemmUniversalIN4cute5tupleIJiiiiEEENS1_10collective13CollectiveMmaINS1_34MainloopSm90TmaGmmaWarpSpecializedILi9ENS5_IJNS4_1CILi2EEESB_NSA_ILi1EEEEEENS1_32KernelTmaWarpSpecializedPingpongEEENS5_IJNSA_ILi64EEENSA_ILi128EEESG_EEENS_6half_tENS5_IJlSC_lEEESJ_SK_NS4_8TiledMMAINS4_8MMA_AtomIJNS4_4SM904GMMA26MMA_64x128x16_F32F16F16_SSILNSO_5MajorE0ELSQ_0ELNSO_7ScaleInE1ELSR_1EEEEEENS4_6LayoutINS5_IJSC_SC_SC_EEENS5_IJNSA_ILi0EEESW_SW_EEEEENS5_IJNS4_10UnderscoreESZ_SZ_EEEEENS4_23SM90_TMA_LOAD_MULTICASTENS4_14ComposedLayoutINS4_7SwizzleILi3ELi4ELi3EEENS4_18smem_ptr_flag_bitsILi16EEENSU_INS5_IJNSA_ILi8EEESG_EEENS5_IJSG_SC_EEEEEEEvNS4_8identityES12_S1C_vS1D_EENS_8epilogue10collective6detail29Sm90TmaWarpSpecializedAdapterINS1G_15DefaultEpilogueISJ_SK_SK_NS1F_6thread17LinearCombinationISJ_Li1EffLNS1K_9ScaleType4KindE0ELNS_15FloatRoundStyleE2ESJ_EENS1_15EpilogueDefaultEEEEEvvEEEEvNT_6ParamsE,@"STO_CUDA_ENTRY STV_DEFAULT"
_ZN7cutlass13device_kernelINS_4gemm6kernel13GemmUniversalIN4cute5tupleIJiiiiEEENS1_10collective13CollectiveMmaINS1_34MainloopSm90TmaGmmaWarpSpecializedILi9ENS5_IJNS4_1CILi2EEESB_NSA_ILi1EEEEEENS1_32KernelTmaWarpSpecializedPingpongEEENS5_IJNSA_ILi64EEENSA_ILi128EEESG_EEENS_6half_tENS5_IJlSC_lEEESJ_SK_NS4_8TiledMMAINS4_8MMA_AtomIJNS4_4SM904GMMA26MMA_64x128x16_F32F16F16_SSILNSO_5MajorE0ELSQ_0ELNSO_7ScaleInE1ELSR_1EEEEEENS4_6LayoutINS5_IJSC_SC_SC_EEENS5_IJNSA_ILi0EEESW_SW_EEEEENS5_IJNS4_10UnderscoreESZ_SZ_EEEEENS4_23SM90_TMA_LOAD_MULTICASTENS4_14ComposedLayoutINS4_7SwizzleILi3ELi4ELi3EEENS4_18smem_ptr_flag_bitsILi16EEENSU_INS5_IJNSA_ILi8EEESG_EEENS5_IJSG_SC_EEEEEEEvNS4_8identityES12_S1C_vS1D_EENS_8epilogue10collective6detail29Sm90TmaWarpSpecializedAdapterINS1G_15DefaultEpilogueISJ_SK_SK_NS1F_6thread17LinearCombinationISJ_Li1EffLNS1K_9ScaleType4KindE0ELNS_15FloatRoundStyleE2ESJ_EENS1_15EpilogueDefaultEEEEEvvEEEEvNT_6ParamsE:
[----:B------:R-:W0:Y:S02]  /*0000*/  LDC R1, c[0x0][0x28] ;  /* 0x00000a00ff017b82 */ /* 0x000e240000000800 */
[----:B0-----:R-:W-:Y:S01]  /*0010*/  VIADD R1, R1, 0xfffffff8 ;  /* 0xfffffff801017836 */ /* 0x001fe20000000000 */
[----:B------:R-:W0:Y:S01]  /*0020*/  S2R R4, SR_TID.X ;  /* 0x0000000000047919 */ /* 0x000e220000002100 */
[----:B------:R-:W-:Y:S01]  /*0030*/  ELECT P0, URZ, PT ;  /* 0x00000000003f782f */ /* 0x000fe20003800000 */
[----:B------:R-:W-:Y:S01]  /*0040*/  BSSY B0, `(.L_x_0) ;  /* 0x000000f000007945 */ /* 0x000fe20003800000 */
[--C-:B0-----:R-:W-:Y:S02]  /*0050*/  SHF.R.U32.HI R0, RZ, 0x5, R4.reuse ;  /* 0x00000005ff007819 */ /* 0x101fe40000011604 */
[----:B------:R-:W-:-:S03]  /*0060*/  SHF.R.U32.HI R7, RZ, 0x7, R4 ;  /* 0x00000007ff077819 */ /* 0x000fc60000011604 */
[----:B------:R-:W0:Y:S04]  /*0070*/  SHFL.IDX PT, R2, R0, RZ, 0x1f ;  /* 0x00001fff00027589 */ /* 0x000e2800000e0000 */
[----:B------:R1:W2:Y:S01]  /*0080*/  SHFL.IDX PT, R10, R7, RZ, 0x1f ;  /* 0x00001fff070a7589 */ /* 0x0002a200000e0000 */
[----:B0-----:R-:W-:-:S13]  /*0090*/  ISETP.NE.OR P0, PT, R2, RZ, !P0 ;  /* 0x000000ff0200720c */ /* 0x001fda0004705670 */
[----:B-12---:R-:W-:Y:S05]  /*00a0*/  @P0 BRA `(.L_x_1) ;  /* 0x0000000000200947 */ /* 0x006fea0003800000 */
[----:B------:R-:W-:Y:S02]  /*00b0*/  ULDC.64 UR4, c[0x0][0x198] ;  /* 0x0000660000047ab9 */ /* 0x000fe40000000a00 */
[----:B------:R-:W-:Y:S02]  /*00c0*/  UIADD3 UR6, UP0, UR4, 0xf0, URZ ;  /* 0x000000f004067890 */ /* 0x000fe4000ff1e03f */
[----:B------:R-:W-:Y:S02]  /*00d0*/  UIADD3 UR4, UP1, UR4, 0x1f0, URZ ;  /* 0x000001f004047890 */ /* 0x000fe4000ff3e03f */
[----:B------:R-:W-:Y:S02]  /*00e0*/  UIADD3.X UR7, URZ, UR5, URZ, UP0, !UPT ;  /* 0x000000053f077290 */ /* 0x000fe400087fe43f */
[----:B------:R-:W-:-:S07]  /*00f0*/  UIADD3.X UR5, URZ, UR5, URZ, UP1, !UPT ;  /* 0x000000053f057290 */ /* 0x000fce0008ffe43f */
[----:B------:R0:W-:Y:S02]  /*0100*/  UTMACCTL.PF [UR6] ;  /* 0x00000000060079b9 */ /* 0x0001e40008040000 */
[----:B------:R0:W-:Y:S02]  /*0110*/  UTMACCTL.PF [UR4] ;  /* 0x00000000040079b9 */ /* 0x0001e40008040000 */
[----:B0-----:R-:W-:Y:S01]  /*0120*/  NOP ;  /* 0x0000000000007918 */ /* 0x001fe20000000000 */
.L_x_1:
[----:B------:R-:W-:Y:S05]  /*0130*/  BSYNC B0 ;  /* 0x0000000000007941 */ /* 0x000fea0003800000 */
.L_x_0:
[----:B------:R-:W0:Y:S02]  /*0140*/  SHFL.IDX PT, R9, R0, RZ, 0x1f ;  /* 0x00001fff00097589 */ /* 0x000e2400000e0000 */
[----:B0-----:R-:W-:-:S13]  /*0150*/  ISETP.NE.AND P0, PT, R9, RZ, PT ;  /* 0x000000ff0900720c */ /* 0x001fda0003f05270 */
[----:B------:R-:W-:Y:S05]  /*0160*/  @P0 BRA `(.L_x_2) ;  /* 0x00000000008c0947 */ /* 0x000fea0003800000 */
[----:B------:R-:W-:Y:S01]  /*0170*/  ELECT P0, URZ, PT ;  /* 0x00000000003f782f */ /* 0x000fe20003800000 */
[----:B------:R-:W-:-:S12]  /*0180*/  BSSY B0, `(.L_x_2) ;  /* 0x0000021000007945 */ /* 0x000fd80003800000 */
[----:B------:R-:W-:Y:S05]  /*0190*/  @!P0 BRA `(.L_x_3) ;  /* 0x00000000007c8947 */ /* 0x000fea0003800000 */
[----:B------:R-:W0:Y:S01]  /*01a0*/  S2UR UR8, SR_CgaCtaId ;  /* 0x00000000000879c3 */ /* 0x000e220000008800 */
[----:B------:R-:W-:Y:S01]  /*01b0*/  UMOV UR4, 0x400 ;  /* 0x0000040000047882 */ /* 0x000fe20000000000 */
[----:B------:R-:W-:Y:S01]  /*01c0*/  UMOV UR5, 0x1 ;  /* 0x0000000100057882 */ /* 0x000fe20000000000 */
[----:B------:R-:W-:Y:S02]  /*01d0*/  UMOV UR6, 0x3 ;  /* 0x0000000300067882 */ /* 0x000fe40000000000 */
[----:B------:R-:W-:-:S04]  /*01e0*/  UIADD3 UR6, -UR6, 0x100000, URZ ;  /* 0x0010000006067890 */ /* 0x000fc8000fffe13f */
[----:B------:R-:W-:Y:S02]  /*01f0*/  USHF.L.U32 UR7, UR6, 0xb, URZ ;  /* 0x0000000b06077899 */ /* 0x000fe4000800063f */
[----:B------:R-:W-:Y:S02]  /*0200*/  USHF.L.U32 UR6, UR6, 0x1, URZ ;  /* 0x0000000106067899 */ /* 0x000fe4000800063f */
[----:B0-----:R-:W-:Y:S02]  /*0210*/  ULEA UR8, UR8, UR4, 0x18 ;  /* 0x0000000408087291 */ /* 0x001fe4000f8ec03f */
[----:B------:R-:W-:-:S04]  /*0220*/  UIADD3 UR4, -UR5, 0x100000, URZ ;  /* 0x0010000005047890 */ /* 0x000fc8000fffe13f */
[----:B------:R-:W-:Y:S02]  /*0230*/  USHF.L.U32 UR5, UR4, 0xb, URZ ;  /* 0x0000000b04057899 */ /* 0x000fe4000800063f */
[----:B------:R-:W-:Y:S01]  /*0240*/  USHF.L.U32 UR4, UR4, 0x1, URZ ;  /* 0x0000000104047899 */ /* 0x000fe2000800063f */
[----:B------:R-:W0:Y:S11]  /*0250*/  FENCE.VIEW.ASYNC.S ;  /* 0x00000000000073c6 */ /* 0x000e360000000000 */
[----:B0-----:R0:W1:Y:S01]  /*0260*/  SYNCS.EXCH.64 URZ, [UR8], UR4 ;  /* 0x00000004083f75b2 */ /* 0x0010620008000100 */
[----:B------:R0:W2:Y:S01]  /*0270*/  SYNCS.EXCH.64 URZ, [UR8+0x48], UR6 ;  /* 0x00004806083f75b2 */ /* 0x0000a20008000100 */
[----:B------:R0:W3:Y:S01]  /*0280*/  SYNCS.EXCH.64 URZ, [UR8+0x8], UR4 ;  /* 0x00000804083f75b2 */ /* 0x0000e20008000100 */
[----:B------:R0:W4:Y:S01]  /*0290*/  SYNCS.EXCH.64 URZ, [UR8+0x50], UR6 ;  /* 0x00005006083f75b2 */ /* 0x0001220008000100 */
[----:B------:R0:W0:Y:S01]  /*02a0*/  SYNCS.EXCH.64 URZ, [UR8+0x10], UR4 ;  /* 0x00001004083f75b2 */ /* 0x0000220008000100 */
        /* <DEDUP_REMOVED lines=13> */
[----:B------:R-:W-:Y:S01]  /*0380*/  NOP ;  /* 0x0000000000007918 */ /* 0x000fe20000000000 */
.L_x_3:
[----:B0-----:R-:W-:Y:S05]  /*0390*/  BSYNC B0 ;  /* 0x0000000000007941 */ /* 0x001fea0003800000 */
.L_x_2:
[----:B------:R-:W0:Y:S01]  /*03a0*/  SHFL.IDX PT, R12, R0, RZ, 0x1f ;  /* 0x00001fff000c7589 */ /* 0x000e2200000e0000 */
[----:B------:R-:W5:Y:S01]  /*03b0*/  S2UR UR12, SR_CTAID.X ;  /* 0x00000000000c79c3 */ /* 0x000f620000002500 */
[----:B------:R-:W-:Y:S02]  /*03c0*/  SHF.R.S32.HI R3, RZ, 0x1f, R4 ;  /* 0x0000001fff037819 */ /* 0x000fe40000011404 */
[----:B------:R-:W-:Y:S01]  /*03d0*/  ELECT P0, URZ, PT ;  /* 0x00000000003f782f */ /* 0x000fe20003800000 */
[----:B------:R-:W1:Y:S01]  /*03e0*/  SHFL.IDX PT, R11, R0, RZ, 0x1f ;  /* 0x00001fff000b7589 */ /* 0x000e6200000e0000 */
[----:B------:R-:W-:Y:S01]  /*03f0*/  ULDC UR4, c[0x0][0x150] ;  /* 0x0000540000047ab9 */ /* 0x000fe20000000800 */
[----:B------:R-:W-:Y:S02]  /*0400*/  LEA.HI R3, R3, R4, RZ, 0x7 ;  /* 0x0000000403037211 */ /* 0x000fe400078f38ff */
[----:B------:R-:W-:Y:S01]  /*0410*/  ELECT P1, URZ, PT ;  /* 0x00000000003f782f */ /* 0x000fe20003820000 */
[----:B------:R-:W2:Y:S01]  /*0420*/  S2R R6, SR_CTAID.Y ;  /* 0x0000000000067919 */ /* 0x000ea20000002600 */
[----:B------:R-:W3:Y:S01]  /*0430*/  LDC R14, c[0x0][0x144] ;  /* 0x00005100ff0e7b82 */ /* 0x000ee20000000800 */
[----:B------:R-:W-:Y:S01]  /*0440*/  LOP3.LUT R3, R3, 0xffffff80, RZ, 0xc0, !PT ;  /* 0xffffff8003037812 */ /* 0x000fe200078ec0ff */
[----:B------:R-:W-:Y:S01]  /*0450*/  UMOV UR11, 0x80 ;  /* 0x00000080000b7882 */ /* 0x000fe20000000000 */
[----:B------:R-:W4:Y:S01]  /*0460*/  SHFL.IDX PT, R16, R7, RZ, 0x1f ;  /* 0x00001fff07107589 */ /* 0x000f2200000e0000 */
[----:B------:R-:W-:Y:S01]  /*0470*/  NOP ;  /* 0x0000000000007918 */ /* 0x000fe20000000000 */
[----:B------:R-:W-:Y:S01]  /*0480*/  NOP ;  /* 0x0000000000007918 */ /* 0x000fe20000000000 */
[----:B------:R-:W-:Y:S01]  /*0490*/  IMAD.IADD R5, R4, 0x1, -R3 ;  /* 0x0000000104057824 */ /* 0x000fe200078e0a03 */
[C---:B------:R-:W-:Y:S01]  /*04a0*/  ISETP.NE.AND P4, PT, R10.reuse, RZ, PT ;  /* 0x000000ff0a00720c */ /* 0x040fe20003f85270 */
[----:B------:R-:W4:Y:S01]  /*04b0*/  LDC R15, c[0x0][0x140] ;  /* 0x00005000ff0f7b82 */ /* 0x000f220000000800 */
[----:B------:R-:W-:-:S02]  /*04c0*/  VIADD R36, R10, 0xffffffff ;  /* 0xffffffff0a247836 */ /* 0x000fc40000000000 */
[----:B------:R-:W-:Y:S01]  /*04d0*/  SHF.R.S32.HI R8, RZ, 0x1f, R5 ;  /* 0x0000001fff087819 */ /* 0x000fe20000011405 */
[----:B------:R-:W-:Y:S02]  /*04e0*/  IMAD.MOV.U32 R89, RZ, RZ, 0x1 ;  /* 0x00000001ff597424 */ /* 0x000fe400078e00ff */
[----:B------:R-:W-:Y:S02]  /*04f0*/  ISETP.GE.U32.AND P6, PT, R36, 0x2, PT ;  /* 0x000000022400780c */ /* 0x000fe40003fc6070 */
[----:B0-----:R-:W-:Y:S01]  /*0500*/  ISETP.NE.OR P0, PT, R12, RZ, !P0 ;  /* 0x000000ff0c00720c */ /* 0x001fe20004705670 */
[----:B------:R-:W0:Y:S01]  /*0510*/  LDC R25, c[0x0][0x148] ;  /* 0x00005200ff197b82 */ /* 0x000e220000000800 */
[----:B-----5:R-:W-:Y:S02]  /*0520*/  I2FP.F32.U32 R12, UR12 ;  /* 0x0000000c000c7c45 */ /* 0x020fe40008201000 */
[----:B------:R-:W-:Y:S02]  /*0530*/  LEA.HI R3, R8, R5, RZ, 0x3 ;  /* 0x0000000508037211 */ /* 0x000fe400078f18ff */
[----:B-1----:R-:W-:Y:S01]  /*0540*/  ISETP.NE.OR P1, PT, R11, RZ, !P1 ;  /* 0x000000ff0b00720c */ /* 0x002fe20004f25670 */
[----:B------:R-:W-:Y:S01]  /*0550*/  FMUL R13, R12, UR4 ;  /* 0x000000040c0d7c20 */ /* 0x000fe20008400000 */
[--C-:B------:R-:W-:Y:S01]  /*0560*/  SHF.R.S32.HI R0, RZ, 0x3, R3.reuse ;  /* 0x00000003ff007819 */ /* 0x100fe20000011403 */
[----:B------:R-:W-:Y:S01]  /*0570*/  ULDC UR4, c[0x0][0x154] ;  /* 0x0000550000047ab9 */ /* 0x000fe20000000800 */
[----:B------:R-:W-:-:S02]  /*0580*/  SHF.R.S32.HI R3, RZ, 0x1f, R3 ;  /* 0x0000001fff037819 */ /* 0x000fc40000011403 */
[----:B------:R-:W-:Y:S01]  /*0590*/  SHF.R.S32.HI R12, RZ, 0x1f, R9 ;  /* 0x0000001fff0c7819 */ /* 0x000fe20000011409 */
[----:B------:R-:W1:Y:S01]  /*05a0*/  F2I.U32.TRUNC.NTZ R13, R13 ;  /* 0x0000000d000d7305 */ /* 0x000e62000020f000 */
[----:B------:R-:W-:Y:S01]  /*05b0*/  LEA.HI R11, R3, R0, RZ, 0x2 ;  /* 0x00000000030b7211 */ /* 0x000fe200078f10ff */
[----:B------:R-:W-:Y:S01]  /*05c0*/  VOTEU.ALL UP1, P0 ;  /* 0x00000000003f7886 */ /* 0x000fe20000020000 */
[----:B------:R-:W-:Y:S01]  /*05d0*/  LEA.HI R12, R12, R9, RZ, 0x2 ;  /* 0x000000090c0c7211 */ /* 0x000fe200078f10ff */
[----:B------:R-:W-:Y:S01]  /*05e0*/  VOTEU.ALL UP0, P0 ;  /* 0x00000000003f7886 */ /* 0x000fe20000000000 */
[----:B------:R-:W-:Y:S01]  /*05f0*/  SHF.R.S32.HI R3, RZ, 0x1f, R2 ;  /* 0x0000001fff037819 */ /* 0x000fe20000011402 */
[----:B------:R-:W-:Y:S01]  /*0600*/  VOTEU.ALL UP2, P1 ;  /* 0x00000000003f7886 */ /* 0x000fe20000840000 */
[----:B------:R-:W-:Y:S01]  /*0610*/  LOP3.LUT R11, R11, 0xfffffffc, RZ, 0xc0, !PT ;  /* 0xfffffffc0b0b7812 */ /* 0x000fe200078ec0ff */
[----:B------:R-:W5:Y:S01]  /*0620*/  @!UP1 S2UR UR7, SR_CgaCtaId ;  /* 0x00000000000799c3 */ /* 0x000f620000008800 */
[----:B------:R-:W-:Y:S01]  /*0630*/  LOP3.LUT R12, R12, 0x3ffffffc, RZ, 0xc0, !PT ;  /* 0x3ffffffc0c0c7812 */ /* 0x000fe200078ec0ff */
[----:B------:R-:W-:Y:S01]  /*0640*/  @!UP1 UMOV UR6, 0x400 ;  /* 0x0000040000069882 */ /* 0x000fe20000000000 */
[----:B------:R-:W-:Y:S01]  /*0650*/  LEA.HI R3, R3, R2, RZ, 0x2 ;  /* 0x0000000203037211 */ /* 0x000fe200078f10ff */
[----:B------:R-:W-:Y:S01]  /*0660*/  IMAD.IADD R11, R0, 0x1, -R11 ;  /* 0x00000001000b7824 */ /* 0x000fe200078e0a0b */
[----:B------:R-:W-:Y:S01]  /*0670*/  @!UP2 UMOV UR9, 0x400 ;  /* 0x000004000009a882 */ /* 0x000fe20000000000 */
[----:B------:R-:W-:Y:S01]  /*0680*/  IMAD.IADD R12, R9, 0x1, -R12 ;  /* 0x00000001090c7824 */ /* 0x000fe200078e0a0c */
[----:B------:R-:W-:Y:S01]  /*0690*/  LOP3.LUT R3, R3, 0xfffffffc, RZ, 0xc0, !PT ;  /* 0xfffffffc03037812 */ /* 0x000fe200078ec0ff */
[----:B------:R-:W0:Y:S01]  /*06a0*/  @!UP2 S2UR UR10, SR_CgaCtaId ;  /* 0x00000000000aa9c3 */ /* 0x000e220000008800 */
[----:B-1----:R-:W-:Y:S01]  /*06b0*/  IMAD.MOV R13, RZ, RZ, -R13 ;  /* 0x000000ffff0d7224 */ /* 0x002fe200078e0a0d */
[----:B------:R-:W-:Y:S01]  /*06c0*/  VOTEU.ALL UP3, P1 ;  /* 0x00000000003f7886 */ /* 0x000fe20000860000 */
[----:B------:R-:W-:Y:S01]  /*06d0*/  IMAD R11, R12, 0x4, R11 ;  /* 0x000000040c0b7824 */ /* 0x000fe200078e020b */
[----:B------:R-:W-:Y:S01]  /*06e0*/  VOTEU.ALL UP4, P1 ;  /* 0x00000000003f7886 */ /* 0x000fe20000880000 */
[----:B------:R-:W-:Y:S01]  /*06f0*/  IMAD.IADD R9, R2, 0x1, -R3 ;  /* 0x0000000102097824 */ /* 0x000fe200078e0a03 */
[----:B--2---:R-:W-:Y:S01]  /*0700*/  I2FP.F32.U32 R2, R6 ;  /* 0x0000000600027245 */ /* 0x004fe20000201000 */
[----:B---3--:R-:W-:Y:S01]  /*0710*/  IMAD R21, R14, R13, UR12 ;  /* 0x0000000c0e157e24 */ /* 0x008fe2000f8e020d */
[C---:B------:R-:W-:Y:S01]  /*0720*/  LEA.HI R0, R11.reuse, R11, RZ, 0x1 ;  /* 0x0000000b0b007211 */ /* 0x040fe200078f08ff */
[C---:B------:R-:W-:Y:S01]  /*0730*/  IMAD.SHL.U32 R88, R11.reuse, 0x4, RZ ;  /* 0x000000040b587824 */ /* 0x040fe200078e00ff */
[----:B------:R-:W-:Y:S01]  /*0740*/  VOTEU.ALL UP5, P1 ;  /* 0x00000000003f7886 */ /* 0x000fe200008a0000 */
[----:B------:R-:W-:Y:S01]  /*0750*/  FMUL R2, R2, UR4 ;  /* 0x0000000402027c20 */ /* 0x000fe20008400000 */
[----:B------:R-:W-:Y:S01]  /*0760*/  LOP3.LUT R0, R0, 0xfffffffe, RZ, 0xc0, !PT ;  /* 0xfffffffe00007812 */ /* 0x000fe200078ec0ff */
[----:B------:R-:W-:Y:S01]  /*0770*/  UMOV UR4, 0x20 ;  /* 0x0000002000047882 */ /* 0x000fe20000000000 */
[----:B------:R-:W-:Y:S01]  /*0780*/  LOP3.LUT R88, R11, 0xc, R88, 0x78, !PT ;  /* 0x0000000c0b587812 */ /* 0x000fe200078e7858 */
[----:B------:R-:W-:-:S04]  /*0790*/  @!UP1 UIADD3 UR4, -UR4, 0x100000, URZ ;  /* 0x0010000004049890 */ /* 0x000fc8000fffe13f */
[----:B------:R-:W-:Y:S02]  /*07a0*/  @!UP1 USHF.L.U32 UR5, UR4, 0xb, URZ ;  /* 0x0000000b04059899 */ /* 0x000fe4000800063f */
[----:B------:R-:W-:Y:S01]  /*07b0*/  @!UP1 USHF.L.U32 UR4, UR4, 0x1, URZ ;  /* 0x0000000104049899 */ /* 0x000fe2000800063f */
[----:B----4-:R-:W-:Y:S01]  /*07c0*/  ISETP.EQ.U32.AND P2, PT, R15, 0x1, PT ;  /* 0x000000010f00780c */ /* 0x010fe20003f42070 */
[----:B------:R-:W-:Y:S01]  /*07d0*/  IMAD.IADD R0, R11, 0x1, -R0 ;  /* 0x000000010b007824 */ /* 0x000fe200078e0a00 */
[----:B------:R-:W1:Y:S01]  /*07e0*/  F2I.U32.TRUNC.NTZ R2, R2 ;  /* 0x0000000200027305 */ /* 0x000e62000020f000 */
[----:B-----5:R-:W-:Y:S01]  /*07f0*/  @!UP1 ULEA UR8, UR7, UR6, 0x18 ;  /* 0x0000000607089291 */ /* 0x020fe2000f8ec03f */
[----:B------:R-:W-:Y:S01]  /*0800*/  R2UR UR43, R16 ;  /* 0x00000000102b72ca */ /* 0x000fe200000e0000 */
[----:B------:R-:W-:-:S04]  /*0810*/  @!UP2 UIADD3 UR6, -UR11, 0x100000, URZ ;  /* 0x001000000b06a890 */ /* 0x000fc8000fffe13f */
[----:B------:R-:W-:Y:S02]  /*0820*/  @!UP2 USHF.L.U32 UR7, UR6, 0xb, URZ ;  /* 0x0000000b0607a899 */ /* 0x000fe4000800063f */
[----:B------:R-:W-:Y:S01]  /*0830*/  @!UP2 USHF.L.U32 UR6, UR6, 0x1, URZ ;  /* 0x000000010606a899 */ /* 0x000fe2000800063f */
[----:B------:R-:W-:Y:S01]  /*0840*/  ISETP.NE.AND P3, PT, R0, R21, PT ;  /* 0x000000150000720c */ /* 0x000fe20003f65270 */
[----:B------:R-:W-:Y:S01]  /*0850*/  VOTEU.ALL UP1, P0 ;  /* 0x00000000003f7886 */ /* 0x000fe20000020000 */
[----:B0-----:R-:W-:Y:S01]  /*0860*/  @!UP2 ULEA UR9, UR10, UR9, 0x18 ;  /* 0x000000090a09a291 */ /* 0x001fe2000f8ec03f */
[----:B------:R-:W-:Y:S01]  /*0870*/  LOP3.LUT P0, RZ, R5, 0x7, RZ, 0xc0, !PT ;  /* 0x0000000705ff7812 */ /* 0x000fe2000780c0ff */
[----:B------:R-:W-:Y:S01]  /*0880*/  VOTEU.ALL UP2, P1 ;  /* 0x00000000003f7886 */ /* 0x000fe20000840000 */
[----:B------:R-:W-:Y:S02]  /*0890*/  ISETP.NE.AND P1, PT, R9, 0x3, PT ;  /* 0x000000030900780c */ /* 0x000fe40003f25270 */
[----:B------:R-:W-:-:S02]  /*08a0*/  ISETP.LT.U32.AND P0, PT, R88, 0x4, !P0 ;  /* 0x000000045800780c */ /* 0x000fc40004701070 */
[----:B------:R-:W-:Y:S01]  /*08b0*/  ISETP.EQ.OR P1, PT, R9, RZ, !P1 ;  /* 0x000000ff0900720c */ /* 0x000fe20004f22670 */
[----:B------:R-:W0:Y:S02]  /*08c0*/  FENCE.VIEW.ASYNC.S ;  /* 0x00000000000073c6 */ /* 0x000e240000000000 */
[----:B0-----:R0:W2:Y:S01]  /*08d0*/  @!UP0 SYNCS.EXCH.64 URZ, [UR8+0xc0], UR4 ;  /* 0x0000c004083f85b2 */ /* 0x0010a20008000100 */
[----:B-1----:R-:W-:Y:S01]  /*08e0*/  IMAD.MOV R20, RZ, RZ, -R2 ;  /* 0x000000ffff147224 */ /* 0x002fe200078e0a02 */
[----:B------:R-:W-:-:S03]  /*08f0*/  @P3 LEA.HI R0, R88, R88, RZ, 0x1 ;  /* 0x0000005858003211 */ /* 0x000fc600078f08ff */
[----:B------:R-:W-:Y:S01]  /*0900*/  IMAD R3, R25, R20, R6 ;  /* 0x0000001419037224 */ /* 0x000fe200078e0206 */
[----:B------:R-:W-:Y:S02]  /*0910*/  ISETP.EQ.AND P1, PT, R10, RZ, P1 ;  /* 0x000000ff0a00720c */ /* 0x000fe40000f22270 */
[----:B------:R-:W-:Y:S02]  /*0920*/  @P3 SHF.R.S32.HI R0, RZ, 0x1, R0 ;  /* 0x00000001ff003819 */ /* 0x000fe40000011400 */
[----:B------:R-:W-:Y:S02]  /*0930*/  SEL R23, RZ, 0x1, !P1 ;  /* 0x00000001ff177807 */ /* 0x000fe40004800000 */
[----:B------:R-:W-:Y:S02]  /*0940*/  @P3 ISETP.NE.AND P5, PT, R0, R3, PT ;  /* 0x000000030000320c */ /* 0x000fe40003fa5270 */
[----:B------:R-:W-:Y:S01]  /*0950*/  SEL R0, RZ, 0x1, !P0 ;  /* 0x00000001ff007807 */ /* 0x000fe20004000000 */
[----:B------:R0:W1:Y:S01]  /*0960*/  @!UP1 SYNCS.EXCH.64 URZ, [UR8+0xc8], UR4 ;  /* 0x0000c804083f95b2 */ /* 0x0000620008000100 */
[----:B------:R-:W-:Y:S01]  /*0970*/  NOP ;  /* 0x0000000000007918 */ /* 0x000fe20000000000 */
[----:B------:R-:W-:-:S02]  /*0980*/  @P3 SEL R89, RZ, 0x1, P5 ;  /* 0x00000001ff593807 */ /* 0x000fc40002800000 */
[----:B------:R-:W-:Y:S02]  /*0990*/  SEL R23, R23, 0x2, P6 ;  /* 0x0000000217177807 */ /* 0x000fe40003000000 */
[----:B------:R-:W-:Y:S01]  /*09a0*/  LOP3.LUT R89, R89, R0, RZ, 0xc0, !PT ;  /* 0x0000000059597212 */ /* 0x000fe200078ec0ff */
[----:B------:R0:W3:Y:S01]  /*09b0*/  @!UP2 SYNCS.EXCH.64 URZ, [UR9+0xa0], UR6 ;  /* 0x0000a006093fa5b2 */ /* 0x0000e20008000100 */
[----:B------:R0:W4:Y:S01]  /*09c0*/  @!UP3 SYNCS.EXCH.64 URZ, [UR9+0xa8], UR6 ;  /* 0x0000a806093fb5b2 */ /* 0x0001220008000100 */
[----:B------:R0:W0:Y:S01]  /*09d0*/  @!UP4 SYNCS.EXCH.64 URZ, [UR9+0xb0], UR6 ;  /* 0x0000b006093fc5b2 */ /* 0x0000220008000100 */
[----:B------:R0:W0:Y:S01]  /*09e0*/  @!UP5 SYNCS.EXCH.64 URZ, [UR9+0xb8], UR6 ;  /* 0x0000b806093fd5b2 */ /* 0x0000220008000100 */
[----:B------:R-:W-:Y:S01]  /*09f0*/  NOP ;  /* 0x0000000000007918 */ /* 0x000fe20000000000 */
[----:B--2---:R-:W-:Y:S05]  /*0a00*/  @!P2 BRA `(.L_x_4) ;  /* 0x000000000008a947 */ /* 0x004fea0003800000 */
[----:B01-34-:R-:W-:Y:S01]  /*0a10*/  UCGABAR_ARV ;  /* 0x00000000000079c7 */ /* 0x01bfe20008000000 */
[----:B------:R-:W-:Y:S05]  /*0a20*/  BRA `(.L_x_5) ;  /* 0x0000000000047947 */ /* 0x000fea0003800000 */
.L_x_4:
[----:B01-34-:R-:W-:Y:S01]  /*0a30*/  NOP ;  /* 0x0000000000007918 */ /* 0x01bfe20000000000 */
.L_x_5:
[----:B------:R-:W-:Y:S01]  /*0a40*/  ULDC.64 UR4, c[0x0][0x598] ;  /* 0x0001660000047ab9 */ /* 0x000fe20000000a00 */
[----:B------:R-:W-:Y:S01]  /*0a50*/  ULDC.64 UR36, c[0x0][0x208] ;  /* 0x0000820000247ab9 */ /* 0x000fe20000000a00 */
[----:B------:R-:W-:-:S04]  /*0a60*/  ISETP.NE.U32.AND P0, PT, RZ, UR4, PT ;  /* 0x00000004ff007c0c */ /* 0x000fc8000bf05070 */
[----:B------:R-:W-:-:S13]  /*0a70*/  ISETP.NE.AND.EX P0, PT, RZ, UR5, PT, P0 ;  /* 0x00000005ff007c0c */ /* 0x000fda000bf05300 */
[----:B------:R-:W-:Y:S05]  /*0a80*/  @!P0 BRA `(.L_x_6) ;  /* 0x00000000001c8947 */ /* 0x000fea0003800000 */
[----:B------:R-:W0:Y:S02]  /*0a90*/  LDC.64 R2, c[0x0][0x598] ;  /* 0x00016600ff027b82 */ /* 0x000e240000000a00 */
[----:B0-----:R-:W2:Y:S02]  /*0aa0*/  LDG.E.64 R2, desc[UR36][R2.64] ;  /* 0x0000002402027981 */ /* 0x001ea4000c1e1b00 */
[----:B--2---:R-:W-:-:S04]  /*0ab0*/  ISETP.NE.U32.AND P0, PT, R2, RZ, PT ;  /* 0x000000ff0200720c */ /* 0x004fc80003f05070 */
[----:B------:R-:W-:-:S13]  /*0ac0*/  ISETP.NE.AND.EX P0, PT, R3, RZ, PT, P0 ;  /* 0x000000ff0300720c */ /* 0x000fda0003f05300 */
[----:B------:R-:W-:Y:S05]  /*0ad0*/  @!P0 BRA `(.L_x_6) ;  /* 0x0000000000088947 */ /* 0x000fea0003800000 */
[----:B------:R0:W5:Y:S01]  /*0ae0*/  LD.E R90, desc[UR36][R2.64] ;  /* 0x00000024025a7980 */ /* 0x000162000c101900 */
[----:B------:R-:W-:Y:S05]  /*0af0*/  BRA `(.L_x_7) ;  /* 0x0000000000247947 */ /* 0x000fea0003800000 */
.L_x_6:
[----:B------:R-:W-:Y:S02]  /*0b00*/  ULDC.64 UR4, c[0x0][0x588] ;  /* 0x0001620000047ab9 */ /* 0x000fe40000000a00 */
[----:B------:R-:W-:-:S04]  /*0b10*/  ISETP.NE.U32.AND P0, PT, RZ, UR4, PT ;  /* 0x00000004ff007c0c */ /* 0x000fc8000bf05070 */
[----:B------:R-:W-:-:S13]  /*0b20*/  ISETP.NE.AND.EX P0, PT, RZ, UR5, PT, P0 ;  /* 0x00000005ff007c0c */ /* 0x000fda000bf05300 */
[----:B------:R-:W-:Y:S05]  /*0b30*/  @!P0 BRA `(.L_x_8) ;  /* 0x00000000000c8947 */ /* 0x000fea0003800000 */
[----:B------:R-:W0:Y:S02]  /*0b40*/  LDC.64 R90, c[0x0][0x588] ;  /* 0x00016200ff5a7b82 */ /* 0x000e240000000a00 */
[----:B0-----:R1:W5:Y:S01]  /*0b50*/  LDG.E R90, desc[UR36][R90.64] ;  /* 0x000000245a5a7981 */ /* 0x001362000c1e1900 */
[----:B------:R-:W-:Y:S05]  /*0b60*/  BRA `(.L_x_7) ;  /* 0x0000000000087947 */ /* 0x000fea0003800000 */
.L_x_8:
[----:B------:R-:W-:Y:S02]  /*0b70*/  ULDC UR4, c[0x0][0x580] ;  /* 0x0001600000047ab9 */ /* 0x000fe40000000800 */
[----:B------:R-:W-:-:S07]  /*0b80*/  IMAD.U32 R90, RZ, RZ, UR4 ;  /* 0x00000004ff5a7e24 */ /* 0x000fce000f8e00ff */
.L_x_7:
[----:B------:R-:W-:Y:S02]  /*0b90*/  ULDC.64 UR4, c[0x0][0x5a0] ;  /* 0x0001680000047ab9 */ /* 0x000fe40000000a00 */
[----:B------:R-:W-:-:S04]  /*0ba0*/  ISETP.NE.U32.AND P0, PT, RZ, UR4, PT ;  /* 0x00000004ff007c0c */ /* 0x000fc8000bf05070 */
[----:B------:R-:W-:-:S13]  /*0bb0*/  ISETP.NE.AND.EX P0, PT, RZ, UR5, PT, P0 ;  /* 0x00000005ff007c0c */ /* 0x000fda000bf05300 */
[----:B------:R-:W-:Y:S05]  /*0bc0*/  @!P0 BRA `(.L_x_9) ;  /* 0x00000000001c8947 */ /* 0x000fea0003800000 */
[----:B0-----:R-:W0:Y:S02]  /*0bd0*/  LDC.64 R2, c[0x0][0x5a0] ;  /* 0x00016800ff027b82 */ /* 0x001e240000000a00 */
[----:B0-----:R-:W2:Y:S02]  /*0be0*/  LDG.E.64 R2, desc[UR36][R2.64] ;  /* 0x0000002402027981 */ /* 0x001ea4000c1e1b00 */
[----:B--2---:R-:W-:-:S04]  /*0bf0*/  ISETP.NE.U32.AND P0, PT, R2, RZ, PT ;  /* 0x000000ff0200720c */ /* 0x004fc80003f05070 */
[----:B------:R-:W-:-:S13]  /*0c00*/  ISETP.NE.AND.EX P0, PT, R3, RZ, PT, P0 ;  /* 0x000000ff0300720c */ /* 0x000fda0003f05300 */
[----:B------:R-:W-:Y:S05]  /*0c10*/  @!P0 BRA `(.L_x_9) ;  /* 0x0000000000088947 */ /* 0x000fea0003800000 */
[----:B-1----:R0:W5:Y:S01]  /*0c20*/  LD.E R91, desc[UR36][R2.64] ;  /* 0x00000024025b7980 */ /* 0x002162000c101900 */
[----:B------:R-:W-:Y:S05]  /*0c30*/  BRA `(.L_x_10) ;  /* 0x0000000000247947 */ /* 0x000fea0003800000 */
.L_x_9:
[----:B------:R-:W-:Y:S02]  /*0c40*/  ULDC.64 UR4, c[0x0][0x590] ;  /* 0x0001640000047ab9 */ /* 0x000fe40000000a00 */
[----:B------:R-:W-:-:S04]  /*0c50*/  ISETP.NE.U32.AND P0, PT, RZ, UR4, PT ;  /* 0x00000004ff007c0c */ /* 0x000fc8000bf05070 */
[----:B------:R-:W-:-:S13]  /*0c60*/  ISETP.NE.AND.EX P0, PT, RZ, UR5, PT, P0 ;  /* 0x00000005ff007c0c */ /* 0x000fda000bf05300 */
[----:B------:R-:W-:Y:S05]  /*0c70*/  @!P0 BRA `(.L_x_11) ;  /* 0x00000000000c8947 */ /* 0x000fea0003800000 */
[----:B0-----:R-:W1:Y:S02]  /*0c80*/  LDC.64 R2, c[0x0][0x590] ;  /* 0x00016400ff027b82 */ /* 0x001e640000000a00 */
[----:B-1----:R1:W5:Y:S01]  /*0c90*/  LDG.E R91, desc[UR36][R2.64] ;  /* 0x00000024025b7981 */ /* 0x002362000c1e1900 */
[----:B------:R-:W-:Y:S05]  /*0ca0*/  BRA `(.L_x_10) ;  /* 0x0000000000087947 */ /* 0x000fea0003800000 */
.L_x_11:
[----:B------:R-:W-:Y:S02]  /*0cb0*/  ULDC UR4, c[0x0][0x584] ;  /* 0x0001610000047ab9 */ /* 0x000fe40000000800 */
[----:B-1----:R-:W-:-:S07]  /*0cc0*/  IMAD.U32 R91, RZ, RZ, UR4 ;  /* 0x00000004ff5b7e24 */ /* 0x002fce000f8e00ff */
.L_x_10:
[----:B01----:R-:W0:Y:S01]  /*0cd0*/  LDC R2, c[0x0][0x65c] ;  /* 0x00019700ff027b82 */ /* 0x003e220000000800 */
[----:B------:R-:W-:Y:S01]  /*0ce0*/  ULDC UR6, c[0x0][0x28c] ;  /* 0x0000a30000067ab9 */ /* 0x000fe20000000800 */
[----:B------:R-:W-:Y:S01]  /*0cf0*/  ISETP.NE.AND P0, PT, R10, 0x2, PT ;  /* 0x000000020a00780c */ /* 0x000fe20003f05270 */
[----:B------:R-:W-:Y:S01]  /*0d00*/  UIADD3 UR6, UR6, 0x3f, URZ ;  /* 0x0000003f06067890 */ /* 0x000fe2000fffe03f */
[----:B------:R-:W-:Y:S01]  /*0d10*/  IMAD.U32 R10, RZ, RZ, UR12 ;  /* 0x0000000cff0a7e24 */ /* 0x000fe2000f8e00ff */
[----:B------:R-:W-:Y:S01]  /*0d20*/  UMOV UR38, URZ ;  /* 0x0000003f00267c82 */ /* 0x000fe20008000000 */
[----:B------:R-:W-:Y:S01]  /*0d30*/  UMOV UR39, URZ ;  /* 0x0000003f00277c82 */ /* 0x000fe20008000000 */
[----:B------:R-:W-:Y:S01]  /*0d40*/  USHF.R.S32.HI UR7, URZ, 0x1f, UR6 ;  /* 0x0000001f3f077899 */ /* 0x000fe20008011406 */
[----:B------:R-:W-:-:S03]  /*0d50*/  ULDC.64 UR8, c[0x0][0x650] ;  /* 0x0001940000087ab9 */ /* 0x000fc60000000a00 */
[----:B------:R-:W-:-:S04]  /*0d60*/  ULEA.HI UR7, UR7, UR6, URZ, 0x6 ;  /* 0x0000000607077291 */ /* 0x000fc8000f8f303f */
[----:B------:R-:W-:Y:S01]  /*0d70*/  USHF.R.S32.HI UR40, URZ, 0x6, UR7 ;  /* 0x000000063f287899 */ /* 0x000fe20008011407 */
[----:B0-----:R-:W-:-:S13]  /*0d80*/  ISETP.NE.AND P1, PT, R2, 0x1, PT ;  /* 0x000000010200780c */ /* 0x001fda0003f25270 */
[----:B------:R-:W0:Y:S01]  /*0d90*/  @P1 LDC R17, c[0x0][0x10] ;  /* 0x00000400ff111b82 */ /* 0x000e220000000800 */
[----:B------:R-:W-:Y:S02]  /*0da0*/  @P1 IMAD.MOV.U32 R7, RZ, RZ, RZ ;  /* 0x000000ffff071224 */ /* 0x000fe400078e00ff */
[----:B------:R-:W-:-:S05]  /*0db0*/  @P1 IMAD.MOV.U32 R11, RZ, RZ, RZ ;  /* 0x000000ffff0b1224 */ /* 0x000fca00078e00ff */
[----:B------:R-:W1:Y:S01]  /*0dc0*/  @!P1 LDC R3, c[0x0][0xc] ;  /* 0x00000300ff039b82 */ /* 0x000e620000000800 */
[----:B------:R-:W-:Y:S01]  /*0dd0*/  ULDC UR4, c[0x0][0xc] ;  /* 0x0000030000047ab9 */ /* 0x000fe20000000800 */
[----:B------:R-:W-:Y:S02]  /*0de0*/  ULDC UR5, c[0x0][0x10] ;  /* 0x0000040000057ab9 */ /* 0x000fe40000000800 */
[----:B------:R-:W-:-:S04]  /*0df0*/  UIMAD.WIDE.U32 UR4, UR4, UR5, URZ ;  /* 0x00000005040472a5 */ /* 0x000fc8000f8e003f */
[----:B------:R-:W2:Y:S01]  /*0e00*/  LDC R0, c[0x0][0x14] ;  /* 0x00000500ff007b82 */ /* 0x000ea20000000800 */
[----:B0-----:R-:W-:-:S04]  /*0e10*/  @P1 IMAD.WIDE.U32 R16, R17, UR12, R6 ;  /* 0x0000000c11101c25 */ /* 0x001fc8000f8e0006 */
[----:B------:R-:W-:Y:S02]  /*0e20*/  @P1 IMAD.IADD R17, R17, 0x1, R11 ;  /* 0x0000000111111824 */ /* 0x000fe400078e020b */
[----:B------:R-:W-:Y:S02]  /*0e30*/  IMAD.MOV.U32 R11, RZ, RZ, RZ ;  /* 0x000000ffff0b7224 */ /* 0x000fe400078e00ff */
[----:B-1----:R-:W-:-:S04]  /*0e40*/  @!P1 IMAD.WIDE.U32 R10, R6, R3, R10 ;  /* 0x00000003060a9225 */ /* 0x002fc800078e000a */
[----:B------:R-:W-:Y:S02]  /*0e50*/  @!P1 IMAD.MOV.U32 R16, RZ, RZ, R10 ;  /* 0x000000ffff109224 */ /* 0x000fe400078e000a */
[----:B--2---:R-:W-:-:S04]  /*0e60*/  IMAD.WIDE.U32 R12, R0, UR4, RZ ;  /* 0x00000004000c7c25 */ /* 0x004fc8000f8e00ff */
[----:B------:R-:W-:Y:S01]  /*0e70*/  IMAD R3, R0, UR5, RZ ;  /* 0x0000000500037c24 */ /* 0x000fe2000f8e02ff */
[----:B------:R0:W-:Y:S01]  /*0e80*/  STL.64 [R1], R12 ;  /* 0x0000000c01007387 */ /* 0x0001e20000100a00 */
[----:B------:R-:W-:Y:S02]  /*0e90*/  @!P1 IMAD.MOV.U32 R17, RZ, RZ, R11 ;  /* 0x000000ffff119224 */ /* 0x000fe400078e000b */
[----:B------:R-:W-:Y:S01]  /*0ea0*/  IMAD.IADD R0, R13, 0x1, R3 ;  /* 0x000000010d007824 */ /* 0x000fe200078e0203 */
[----:B------:R-:W-:Y:S06]  /*0eb0*/  @P0 BRA `(.L_x_12) ;  /* 0x0000000000200947 */ /* 0x000fec0003800000 */
[----:B------:R-:W-:Y:S01]  /*0ec0*/  UISETP.GE.U32.AND UP0, UPT, UR40, 0x9, UPT ;  /* 0x000000092800788c */ /* 0x000fe2000bf06070 */
[----:B------:R-:W-:Y:S01]  /*0ed0*/  IADD3 R16, P0, R16, R12, RZ ;  /* 0x0000000c10107210 */ /* 0x000fe20007f1e0ff */
[----:B------:R-:W-:Y:S01]  /*0ee0*/  UIMAD.WIDE.U32 UR4, UR40, 0x38e38e39, URZ ;  /* 0x38e38e39280478a5 */ /* 0x000fe2000f8e003f */
[----:B------:R-:W-:-:S03]  /*0ef0*/  UMOV UR39, URZ ;  /* 0x0000003f00277c82 */ /* 0x000fc60008000000 */
[----:B------:R-:W-:Y:S01]  /*0f00*/  USHF.R.U32.HI UR4, URZ, 0x1, UR5 ;  /* 0x000000013f047899 */ /* 0x000fe20008011605 */
[----:B------:R-:W-:-:S03]  /*0f10*/  IMAD.X R17, R0, 0x1, R17, P0 ;  /* 0x0000000100117824 */ /* 0x000fc600000e0611 */
[----:B------:R-:W-:Y:S02]  /*0f20*/  UIMAD UR38, UR4, -0x9, UR40 ;  /* 0xfffffff7042678a4 */ /* 0x000fe4000f8e0228 */
[----:B------:R-:W-:-:S12]  /*0f30*/  @UP0 ULOP3.LUT UR39, UR4, 0x1, URZ, 0xc0, !UPT ;  /* 0x0000000104270892 */ /* 0x000fd8000f8ec03f */
.L_x_12:
[----:B------:R-:W-:Y:S01]  /*0f40*/  ISETP.GE.U32.AND P0, PT, R16, UR8, PT ;  /* 0x0000000810007c0c */ /* 0x000fe2000bf06070 */
[----:B------:R-:W-:Y:S01]  /*0f50*/  IMAD.MOV.U32 R22, RZ, RZ, -0x1 ;  /* 0xffffffffff167424 */ /* 0x000fe200078e00ff */
[----:B------:R-:W-:Y:S01]  /*0f60*/  PRMT R3, RZ, 0x7610, R3 ;  /* 0x00007610ff037816 */ /* 0x000fe20000000003 */
[----:B------:R-:W-:Y:S01]  /*0f70*/  IMAD.MOV.U32 R18, RZ, RZ, -0x1 ;  /* 0xffffffffff127424 */ /* 0x000fe200078e00ff */
[----:B------:R-:W-:Y:S01]  /*0f80*/  ISETP.GE.U32.AND.EX P0, PT, R17, UR9, PT, P0 ;  /* 0x0000000911007c0c */ /* 0x000fe2000bf06100 */
[----:B------:R-:W-:-:S12]  /*0f90*/  IMAD.MOV.U32 R19, RZ, RZ, -0x1 ;  /* 0xffffffffff137424 */ /* 0x000fd800078e00ff */
[----:B------:R-:W-:Y:S05]  /*0fa0*/  @P0 BRA `(.L_x_13) ;  /* 0x0000000400280947 */ /* 0x000fea0003800000 */
[----:B------:R-:W1:Y:S01]  /*0fb0*/  LDC.64 R26, c[0x0][0x628] ;  /* 0x00018a00ff1a7b82 */ /* 0x000e620000000a00 */
[----:B------:R-:W-:Y:S02]  /*0fc0*/  IMAD.MOV.U32 R10, RZ, RZ, R16 ;  /* 0x000000ffff0a7224 */ /* 0x000fe400078e0010 */
[----:B------:R-:W-:-:S05]  /*0fd0*/  IMAD.MOV.U32 R11, RZ, RZ, R17 ;  /* 0x000000ffff0b7224 */ /* 0x000fca00078e0011 */
[----:B------:R-:W2:Y:S08]  /*0fe0*/  LDC R18, c[0x0][0x630] ;  /* 0x00018c00ff127b82 */ /* 0x000eb00000000800 */
[----:B------:R-:W3:Y:S01]  /*0ff0*/  LDC.64 R28, c[0x0][0x620] ;  /* 0x00018800ff1c7b82 */ /* 0x000ee20000000a00 */
[----:B-1----:R-:W-:-:S04]  /*1000*/  ISETP.NE.U32.AND P0, PT, R26, RZ, PT ;  /* 0x000000ff1a00720c */ /* 0x002fc80003f05070 */
[----:B------:R-:W-:-:S13]  /*1010*/  ISETP.NE.AND.EX P0, PT, R27, RZ, PT, P0 ;  /* 0x000000ff1b00720c */ /* 0x000fda0003f05300 */
[----:B--23--:R-:W-:Y:S05]  /*1020*/  @!P0 BRA `(.L_x_14) ;  /* 0x0000000000288947 */ /* 0x00cfea0003800000 */
[----:B------:R-:W1:Y:S02]  /*1030*/  LDC R3, c[0x0][0x634] ;  /* 0x00018d00ff037b82 */ /* 0x000e640000000800 */
[----:B-1----:R-:W-:-:S05]  /*1040*/  IADD3 R3, P0, R16, R3, RZ ;  /* 0x0000000310037210 */ /* 0x002fca0007f1e0ff */
[----:B------:R-:W-:-:S04]  /*1050*/  IMAD.X R19, RZ, RZ, R17, P0 ;  /* 0x000000ffff137224 */ /* 0x000fc800000e0611 */
[----:B------:R-:W-:-:S04]  /*1060*/  IMAD.WIDE.U32 R10, R19, R26, RZ ;  /* 0x0000001a130a7225 */ /* 0x000fc800078e00ff */
[----:B0-----:R-:W-:-:S04]  /*1070*/  IMAD.WIDE.U32 R12, P0, R3, R27, R10 ;  /* 0x0000001b030c7225 */ /* 0x001fc8000780000a */
[----:B------:R-:W-:-:S04]  /*1080*/  IMAD.WIDE.U32 R10, R3, R26, RZ ;  /* 0x0000001a030a7225 */ /* 0x000fc800078e00ff */
[----:B------:R-:W-:Y:S01]  /*1090*/  IMAD.X R15, RZ, RZ, RZ, P0 ;  /* 0x000000ffff0f7224 */ /* 0x000fe200000e06ff */
[----:B------:R-:W-:Y:S01]  /*10a0*/  IADD3 RZ, P0, R11, R12, RZ ;  /* 0x0000000c0bff7210 */ /* 0x000fe20007f1e0ff */
[----:B------:R-:W-:-:S04]  /*10b0*/  IMAD.MOV.U32 R14, RZ, RZ, R13 ;  /* 0x000000ffff0e7224 */ /* 0x000fc800078e000d */
[----:B------:R-:W-:-:S08]  /*10c0*/  IMAD.WIDE.U32.X R10, R19, R27, R14, P0 ;  /* 0x0000001b130a7225 */ /* 0x000fd000000e040e */
.L_x_14:
[----:B------:R-:W1:Y:S01]  /*10d0*/  LDC.64 R32, c[0x0][0x640] ;  /* 0x00019000ff207b82 */ /* 0x000e620000000a00 */
[-CC-:B------:R-:W-:Y:S02]  /*10e0*/  SHF.R.U64 R30, R10, R18.reuse, R11.reuse ;  /* 0x000000120a1e7219 */ /* 0x180fe4000000120b */
[----:B------:R-:W-:Y:S02]  /*10f0*/  SHF.R.U32.HI R3, RZ, R18, R11 ;  /* 0x00000012ff037219 */ /* 0x000fe4000001160b */
[----:B0-----:R-:W-:-:S03]  /*1100*/  IADD3 R13, P0, RZ, -R30, RZ ;  /* 0x8000001eff0d7210 */ /* 0x001fc60007f1e0ff */
[----:B------:R-:W0:Y:S02]  /*1110*/  LDC R14, c[0x0][0x618] ;  /* 0x00018600ff0e7b82 */ /* 0x000e240000000800 */
[----:B------:R-:W-:Y:S02]  /*1120*/  IMAD.X R3, RZ, RZ, ~R3, P0 ;  /* 0x000000ffff037224 */ /* 0x000fe400000e0e03 */
[----:B------:R-:W-:-:S04]  /*1130*/  IMAD.WIDE.U32 R10, R13, R28, R16 ;  /* 0x0000001c0d0a7225 */ /* 0x000fc800078e0010 */
[----:B------:R-:W2:Y:S01]  /*1140*/  LDC R15, c[0x0][0x608] ;  /* 0x00018200ff0f7b82 */ /* 0x000ea20000000800 */
[----:B------:R-:W-:Y:S02]  /*1150*/  IMAD R12, R3, R28, RZ ;  /* 0x0000001c030c7224 */ /* 0x000fe400078e02ff */
[----:B------:R-:W-:Y:S02]  /*1160*/  IMAD.MOV.U32 R28, RZ, RZ, 0x1 ;  /* 0x00000001ff1c7424 */ /* 0x000fe400078e00ff */
[----:B------:R-:W-:Y:S02]  /*1170*/  IMAD R3, R13, R29, R12 ;  /* 0x0000001d0d037224 */ /* 0x000fe400078e020c */
[----:B------:R-:W-:Y:S01]  /*1180*/  IMAD.MOV.U32 R12, RZ, RZ, -0x1 ;  /* 0xffffffffff0c7424 */ /* 0x000fe200078e00ff */
[----:B------:R-:W3:Y:S01]  /*1190*/  LDC R31, c[0x0][0x658] ;  /* 0x00019600ff1f7b82 */ /* 0x000ee20000000800 */
[----:B------:R-:W-:Y:S01]  /*11a0*/  IMAD.IADD R3, R11, 0x1, R3 ;  /* 0x000000010b037824 */ /* 0x000fe200078e0203 */
[----:B-1----:R-:W-:-:S04]  /*11b0*/  ISETP.NE.U32.AND P0, PT, R32, RZ, PT ;  /* 0x000000ff2000720c */ /* 0x002fc80003f05070 */
[----:B------:R-:W-:Y:S02]  /*11c0*/  ISETP.NE.AND.EX P0, PT, R33, RZ, PT, P0 ;  /* 0x000000ff2100720c */ /* 0x000fe40003f05300 */
[----:B------:R-:W1:Y:S01]  /*11d0*/  LDC R24, c[0x0][0x600] ;  /* 0x00018000ff187b82 */ /* 0x000e620000000800 */
[-CC-:B0-----:R-:W-:Y:S02]  /*11e0*/  SHF.R.U64 R27, R10, R14.reuse, R3.reuse ;  /* 0x0000000e0a1b7219 */ /* 0x181fe40000001203 */
[----:B------:R-:W-:-:S05]  /*11f0*/  SHF.R.U32.HI R10, RZ, R14, R3 ;  /* 0x0000000eff0a7219 */ /* 0x000fca0000011603 */
[----:B------:R-:W0:Y:S01]  /*1200*/  LDC R22, c[0x0][0x648] ;  /* 0x00019200ff167b82 */ /* 0x000e220000000800 */
[-CC-:B--2---:R-:W-:Y:S02]  /*1210*/  SHF.R.U64 R35, R27, R15.reuse, R10.reuse ;  /* 0x0000000f1b237219 */ /* 0x184fe4000000120a */
[----:B------:R-:W-:-:S05]  /*1220*/  SHF.R.U32.HI R10, RZ, R15, R10 ;  /* 0x0000000fff0a7219 */ /* 0x000fca000001160a */
[----:B------:R-:W2:Y:S01]  /*1230*/  LDC R26, c[0x0][0x638] ;  /* 0x00018e00ff1a7b82 */ /* 0x000ea20000000800 */
[-CC-:B---3--:R-:W-:Y:S02]  /*1240*/  SHF.R.U64 R34, R35, R31.reuse, R10.reuse ;  /* 0x0000001f23227219 */ /* 0x188fe4000000120a */
[-C--:B------:R-:W-:Y:S02]  /*1250*/  SHF.L.U32 R3, R12, R31.reuse, RZ ;  /* 0x0000001f0c037219 */ /* 0x080fe400000006ff */
[----:B------:R-:W-:Y:S01]  /*1260*/  SHF.R.U32.HI R11, RZ, R31, R10 ;  /* 0x0000001fff0b7219 */ /* 0x000fe2000001160a */
[----:B------:R-:W-:Y:S01]  /*1270*/  IMAD.MOV.U32 R10, RZ, RZ, R34 ;  /* 0x000000ffff0a7224 */ /* 0x000fe200078e0022 */
[----:B------:R-:W-:Y:S01]  /*1280*/  LOP3.LUT R18, RZ, R3, RZ, 0x33, !PT ;  /* 0x00000003ff127212 */ /* 0x000fe200078e33ff */
[----:B------:R-:W3:Y:S01]  /*1290*/  LDC R29, c[0x0][0x610] ;  /* 0x00018400ff1d7b82 */ /* 0x000ee20000000800 */
[----:B------:R-:W-:Y:S05]  /*12a0*/  @!P0 BRA `(.L_x_15) ;  /* 0x0000000000288947 */ /* 0x000fea0003800000 */
[----:B------:R-:W4:Y:S02]  /*12b0*/  LDC R3, c[0x0][0x64c] ;  /* 0x00019300ff037b82 */ /* 0x000f240000000800 */
[----:B----4-:R-:W-:-:S05]  /*12c0*/  IADD3 R3, P0, R34, R3, RZ ;  /* 0x0000000322037210 */ /* 0x010fca0007f1e0ff */
[----:B------:R-:W-:-:S04]  /*12d0*/  IMAD.X R19, RZ, RZ, R11, P0 ;  /* 0x000000ffff137224 */ /* 0x000fc800000e060b */
[----:B------:R-:W-:-:S04]  /*12e0*/  IMAD.WIDE.U32 R10, R19, R32, RZ ;  /* 0x00000020130a7225 */ /* 0x000fc800078e00ff */
[----:B------:R-:W-:-:S04]  /*12f0*/  IMAD.WIDE.U32 R12, P0, R3, R33, R10 ;  /* 0x00000021030c7225 */ /* 0x000fc8000780000a */
[----:B------:R-:W-:-:S04]  /*1300*/  IMAD.WIDE.U32 R10, R3, R32, RZ ;  /* 0x00000020030a7225 */ /* 0x000fc800078e00ff */
[----:B------:R-:W-:Y:S01]  /*1310*/  IMAD.X R15, RZ, RZ, RZ, P0 ;  /* 0x000000ffff0f7224 */ /* 0x000fe200000e06ff */
[----:B------:R-:W-:Y:S01]  /*1320*/  IADD3 RZ, P0, R11, R12, RZ ;  /* 0x0000000c0bff7210 */ /* 0x000fe20007f1e0ff */
[----:B------:R-:W-:-:S04]  /*1330*/  IMAD.MOV.U32 R14, RZ, RZ, R13 ;  /* 0x000000ffff0e7224 */ /* 0x000fc800078e000d */
[----:B------:R-:W-:-:S08]  /*1340*/  IMAD.WIDE.U32.X R10, R19, R33, R14, P0 ;  /* 0x00000021130a7225 */ /* 0x000fd000000e040e */
.L_x_15:
[----:B0-----:R-:W-:Y:S01]  /*1350*/  SHF.R.U64 R7, R10, R22, R11 ;  /* 0x000000160a077219 */ /* 0x001fe2000000120b */
[----:B-1----:R-:W-:Y:S01]  /*1360*/  VIADD R10, R24, 0xffffffff ;  /* 0xffffffff180a7836 */ /* 0x002fe20000000000 */
[----:B------:R-:W-:Y:S01]  /*1370*/  SHF.L.U32 R3, R28, R31, RZ ;  /* 0x0000001f1c037219 */ /* 0x000fe200000006ff */
[----:B------:R-:W-:Y:S01]  /*1380*/  @P1 IMAD R21, R25, R20, R6 ;  /* 0x0000001419151224 */ /* 0x000fe200078e0206 */
[----:B------:R-:W-:Y:S01]  /*1390*/  LOP3.LUT R18, R35, R18, RZ, 0xc0, !PT ;  /* 0x0000001223127212 */ /* 0x000fe200078ec0ff */
[----:B------:R-:W-:Y:S02]  /*13a0*/  IMAD.MOV R11, RZ, RZ, -R7 ;  /* 0x000000ffff0b7224 */ /* 0x000fe400078e0a07 */
[----:B------:R-:W-:Y:S02]  /*13b0*/  IMAD.MOV.U32 R6, RZ, RZ, 0x1 ;  /* 0x00000001ff067424 */ /* 0x000fe400078e00ff */
[----:B------:R-:W-:Y:S01]  /*13c0*/  IMAD R18, R3, R7, R18 ;  /* 0x0000000703127224 */ /* 0x000fe200078e0212 */
[----:B------:R-:W-:Y:S01]  /*13d0*/  LOP3.LUT R7, R27, R10, RZ, 0xc0, !PT ;  /* 0x0000000a1b077212 */ /* 0x000fe200078ec0ff */
[----:B--2---:R-:W-:-:S02]  /*13e0*/  IMAD R3, R11, R26, R34 ;  /* 0x0000001a0b037224 */ /* 0x004fc400078e0222 */
[----:B---3--:R-:W-:Y:S02]  /*13f0*/  IMAD R22, R18, R29, R21 ;  /* 0x0000001d12167224 */ /* 0x008fe400078e0215 */
[----:B------:R-:W-:Y:S01]  /*1400*/  IMAD R7, R3, R24, R7 ;  /* 0x0000001803077224 */ /* 0x000fe200078e0207 */
[----:B------:R-:W-:Y:S01]  /*1410*/  PRMT R3, R6, 0x7610, R3 ;  /* 0x0000761006037816 */ /* 0x000fe20000000003 */
[----:B------:R-:W-:-:S03]  /*1420*/  IMAD.MOV.U32 R19, RZ, RZ, R30 ;  /* 0x000000ffff137224 */ /* 0x000fc600078e001e */
[----:B------:R-:W-:Y:S02]  /*1430*/  SEL R18, R7, R22, !P1 ;  /* 0x0000001607127207 */ /* 0x000fe40004800000 */
[----:B------:R-:W-:-:S07]  /*1440*/  SEL R22, R22, R7, !P1 ;  /* 0x0000000716167207 */ /* 0x000fce0004800000 */
.L_x_13:
[----:B------:R-:W-:Y:S05]  /*1450*/  @!P2 BRA `(.L_x_16) ;  /* 0x00000000000ca947 */ /* 0x000fea0003800000 */
[----:B------:R-:W-:Y:S01]  /*1460*/  UCGABAR_WAIT ;  /* 0x0000000000007dc7 */ /* 0x000fe20008000000 */
[----:B------:R-:W-:Y:S01]  /*1470*/  CCTL.IVALL ;  /* 0x00000000ff00798f */ /* 0x000fe20002000000 */
[----:B------:R-:W-:Y:S05]  /*1480*/  BRA `(.L_x_17) ;  /* 0x0000000000047947 */ /* 0x000fea0003800000 */
.L_x_16:
[----:B------:R-:W-:Y:S06]  /*1490*/  BAR.SYNC.DEFER_BLOCKING 0x0 ;  /* 0x0000000000007b1d */ /* 0x000fec0000010000 */
.L_x_17:
[----:B------:R-:W-:Y:S05]  /*14a0*/  @!P4 BRA `(.L_x_18) ;  /* 0x000000540080c947 */ /* 0x000fea0003800000 */
[----:B------:R-:W-:-:S13]  /*14b0*/  ISETP.GT.U32.AND P0, PT, R36, 0x1, PT ;  /* 0x000000012400780c */ /* 0x000fda0003f04070 */
[----:B------:R-:W-:Y:S05]  /*14c0*/  @P0 EXIT ;  /* 0x000000000000094d */ /* 0x000fea0003800000 */
.L_x_19:
[----:B------:R-:W-:-:S08]  /*14d0*/  NOP ;  /* 0x0000000000007918 */ /* 0x000fd00000000000 */
[----:B------:R-:W1:Y:S02]  /*14e0*/  USETMAXREG.TRY_ALLOC.CTAPOOL UP0, 0xe8 ;  /* 0x000000e8000079c8 */ /* 0x000e640008000600 */
[----:B-1----:R-:W-:-:S13]  /*14f0*/  PLOP3.LUT P0, PT, PT, PT, UP0, 0x80, 0x0 ;  /* 0x000000000000781c */ /* 0x002fda0003f0f008 */
[----:B------:R-:W-:Y:S05]  /*1500*/  @!P0 BRA `(.L_x_19) ;  /* 0xfffffffc00f08947 */ /* 0x000fea000383ffff */
[----:B------:R-:W-:-:S13]  /*1510*/  LOP3.LUT P0, RZ, R3, 0xff, RZ, 0xc0, !PT ;  /* 0x000000ff03ff7812 */ /* 0x000fda000780c0ff */
[----:B------:R-:W-:Y:S05]  /*1520*/  @!P0 EXIT ;  /* 0x000000000000894d */ /* 0x000fea0003800000 */
[----:B------:R-:W2:Y:S01]  /*1530*/  LDL.64 R10, [R1] ;  /* 0x00000000010a7983 */ /* 0x000ea20000100a00 */
[CC--:B------:R-:W-:Y:S01]  /*1540*/  LEA.HI R3, R8.reuse, R5.reuse, RZ, 0x2 ;  /* 0x0000000508037211 */ /* 0x0c0fe200078f10ff */
[----:B------:R-:W1:Y:S01]  /*1550*/  S2UR UR4, SR_CgaCtaId ;  /* 0x00000000000479c3 */ /* 0x000e620000008800 */
[----:B------:R-:W-:Y:S01]  /*1560*/  LEA.HI R8, R8, R5, RZ, 0x5 ;  /* 0x0000000508087211 */ /* 0x000fe200078f28ff */
[----:B------:R-:W-:Y:S01]  /*1570*/  UISETP.LT.AND UP0, UPT, UR40, 0x1, UPT ;  /* 0x000000012800788c */ /* 0x000fe2000bf01270 */
[--C-:B------:R-:W-:Y:S01]  /*1580*/  SHF.R.S32.HI R92, RZ, 0x2, R3.reuse ;  /* 0x00000002ff5c7819 */ /* 0x100fe20000011403 */
[----:B------:R-:W-:Y:S01]  /*1590*/  UIADD3 UR5, UR43, -0x1, URZ ;  /* 0xffffffff2b057890 */ /* 0x000fe2000fffe03f */
[----:B------:R-:W-:Y:S01]  /*15a0*/  SHF.R.S32.HI R7, RZ, 0x1f, R3 ;  /* 0x0000001fff077819 */ /* 0x000fe20000011403 */
[----:B------:R-:W-:Y:S01]  /*15b0*/  USEL UR42, UR40, 0x1, UP0 ;  /* 0x00000001282a7887 */ /* 0x000fe20008000000 */
[----:B------:R-:W-:Y:S01]  /*15c0*/  LOP3.LUT R4, R3, 0xfffffffc, RZ, 0xc0, !PT ;  /* 0xfffffffc03047812 */ /* 0x000fe200078ec0ff */
[----:B------:R-:W3:Y:S01]  /*15d0*/  LDC R98, c[0x0][0x658] ;  /* 0x00019600ff627b82 */ /* 0x000ee20000000800 */
[----:B------:R-:W-:Y:S01]  /*15e0*/  LEA.HI R7, R7, R92, RZ, 0x3 ;  /* 0x0000005c07077211 */ /* 0x000fe200078f18ff */
[----:B------:R-:W-:Y:S01]  /*15f0*/  UMOV UR41, 0x400 ;  /* 0x0000040000297882 */ /* 0x000fe20000000000 */
[----:B------:R-:W-:Y:S01]  /*1600*/  SHF.R.S32.HI R3, RZ, 0x5, R8 ;  /* 0x00000005ff037819 */ /* 0x000fe20000011408 */
[----:B------:R-:W-:Y:S01]  /*1610*/  UISETP.NE.AND UP0, UPT, UR5, URZ, UPT ;  /* 0x0000003f0500728c */ /* 0x000fe2000bf05270 */
[----:B------:R-:W-:Y:S01]  /*1620*/  LOP3.LUT R7, R7, 0xfffffff8, RZ, 0xc0, !PT ;  /* 0xfffffff807077812 */ /* 0x000fe200078ec0ff */
[----:B------:R-:W-:Y:S01]  /*1630*/  IMAD.IADD R4, R5, 0x1, -R4 ;  /* 0x0000000105047824 */ /* 0x000fe200078e0a04 */
[----:B------:R-:W-:Y:S01]  /*1640*/  ULDC UR6, c[0x0][0x284] ;  /* 0x0000a10000067ab9 */ /* 0x000fe20000000800 */
[----:B------:R-:W4:Y:S01]  /*1650*/  LDC.64 R96, c[0x0][0x5c8] ;  /* 0x00017200ff607b82 */ /* 0x000f220000000a00 */
[----:B------:R-:W-:Y:S01]  /*1660*/  IMAD.MOV.U32 R5, RZ, RZ, 0x1 ;  /* 0x00000001ff057424 */ /* 0x000fe200078e00ff */
[----:B------:R-:W-:Y:S01]  /*1670*/  LOP3.LUT R104, R23, 0x1, RZ, 0xfc, !PT ;  /* 0x0000000117687812 */ /* 0x000fe200078efcff */
[----:B------:R-:W-:Y:S01]  /*1680*/  IMAD.IADD R92, R92, 0x1, -R7 ;  /* 0x000000015c5c7824 */ /* 0x000fe200078e0a07 */
[----:B------:R-:W-:Y:S01]  /*1690*/  USHF.L.U32 UR45, UR40, 0x1, URZ ;  /* 0x00000001282d7899 */ /* 0x000fe2000800063f */
[----:B------:R-:W-:Y:S01]  /*16a0*/  IMAD.SHL.U32 R94, R4, 0x2, RZ ;  /* 0x00000002045e7824 */ /* 0x000fe200078e00ff */
[----:B------:R-:W-:Y:S01]  /*16b0*/  UIADD3 UR42, -UR42, UR40, URZ ;  /* 0x000000282a2a7290 */ /* 0x000fe2000fffe13f */
[--C-:B------:R-:W-:Y:S01]  /*16c0*/  IMAD R103, R3, -0x10, -R92.reuse ;  /* 0xfffffff003677824 */ /* 0x100fe200078e0a5c */
[----:B------:R-:W0:Y:S01]  /*16d0*/  LDC R99, c[0x0][0x288] ;  /* 0x0000a200ff637b82 */ /* 0x000e220000000800 */
[----:B------:R-:W-:Y:S01]  /*16e0*/  SHF.R.S32.HI R93, RZ, 0x1f, R92 ;  /* 0x0000001fff5d7819 */ /* 0x000fe2000001145c */
[----:B-1----:R-:W-:Y:S01]  /*16f0*/  ULEA UR41, UR4, UR41, 0x18 ;  /* 0x0000002904297291 */ /* 0x002fe2000f8ec03f */
[----:B------:R-:W-:Y:S01]  /*1700*/  SHF.R.S32.HI R95, RZ, 0x1f, R94 ;  /* 0x0000001fff5f7819 */ /* 0x000fe2000001145e */
[----:B------:R-:W-:Y:S01]  /*1710*/  USHF.L.U32 UR4, UR5, 0x3, URZ ;  /* 0x0000000305047899 */ /* 0x000fe2000800063f */
[----:B------:R-:W-:Y:S01]  /*1720*/  VIADD R103, R103, UR6 ;  /* 0x0000000667677c36 */ /* 0x000fe20008000000 */
[----:B------:R-:W-:Y:S01]  /*1730*/  USEL UR5, URZ, 0x1, UP0 ;  /* 0x000000013f057887 */ /* 0x000fe20008000000 */
[----:B------:R-:W-:Y:S01]  /*1740*/  IMAD.WIDE R92, R3, 0x10, R92 ;  /* 0x00000010035c7825 */ /* 0x000fe200078e025c */
[----:B------:R-:W1:Y:S01]  /*1750*/  LDC R101, c[0x0][0x600] ;  /* 0x00018000ff657b82 */ /* 0x000e620000000800 */
[----:B------:R-:W-:-:S02]  /*1760*/  UIADD3 UR46, UR41, 0xa0, URZ ;  /* 0x000000a0292e7890 */ /* 0x000fc4000fffe03f */
[----:B------:R-:W-:Y:S01]  /*1770*/  IMAD.MOV.U32 R3, RZ, RZ, -0x1 ;  /* 0xffffffffff037424 */ /* 0x000fe200078e00ff */
[----:B------:R-:W-:Y:S01]  /*1780*/  ULOP3.LUT UR4, UR4, 0x8, URZ, 0xc0, !UPT ;  /* 0x0000000804047892 */ /* 0x000fe2000f8ec03f */
[----:B------:R-:W-:Y:S01]  /*1790*/  IMAD.U32 R105, RZ, RZ, UR5 ;  /* 0x00000005ff697e24 */ /* 0x000fe2000f8e00ff */
[----:B------:R-:W-:Y:S02]  /*17a0*/  ULEA UR43, UR43, UR46, 0x3 ;  /* 0x0000002e2b2b7291 */ /* 0x000fe4000f8e183f */
[-C--:B---3--:R-:W-:Y:S01]  /*17b0*/  SHF.L.U32 R3, R3, R98.reuse, RZ ;  /* 0x0000006203037219 */ /* 0x088fe200000006ff */
[----:B------:R-:W-:Y:S01]  /*17c0*/  ULOP3.LUT UR47, UR4, 0x8, URZ, 0x3c, !UPT ;  /* 0x00000008042f7892 */ /* 0x000fe2000f8e3c3f */
[C---:B----4-:R-:W-:Y:S01]  /*17d0*/  SHF.L.U64.HI R97, R96.reuse, 0x3, R97 ;  /* 0x0000000360617819 */ /* 0x050fe20000010261 */
[----:B------:R-:W-:Y:S01]  /*17e0*/  IMAD.SHL.U32 R96, R96, 0x8, RZ ;  /* 0x0000000860607824 */ /* 0x000fe200078e00ff */
[----:B------:R-:W-:Y:S01]  /*17f0*/  SHF.L.U32 R98, R5, R98, RZ ;  /* 0x0000006205627219 */ /* 0x000fe200000006ff */
[----:B------:R-:W-:Y:S01]  /*1800*/  ULOP3.LUT UR44, UR4, 0x18, URZ, 0x3c, !UPT ;  /* 0x00000018042c7892 */ /* 0x000fe2000f8e3c3f */
[----:B------:R-:W-:Y:S01]  /*1810*/  LOP3.LUT R102, RZ, R3, RZ, 0x33, !PT ;  /* 0x00000003ff667212 */ /* 0x000fe200078e33ff */
[----:B0-----:R-:W-:-:S02]  /*1820*/  IMAD R99, R4, -0x2, R99 ;  /* 0xfffffffe04637824 */ /* 0x001fc400078e0263 */
[----:B-1----:R-:W-:Y:S01]  /*1830*/  VIADD R101, R101, 0xffffffff ;  /* 0xffffffff65657836 */ /* 0x002fe20000000000 */
[----:B--2---:R-:W-:-:S07]  /*1840*/  SHF.L.U64.HI R100, R10, 0x1, R0 ;  /* 0x000000010a647819 */ /* 0x004fce0000010200 */
.L_x_167:
[----:B------:R-:W-:-:S04]  /*1850*/  SHF.L.U32 R0, R105, 0x1f, RZ ;  /* 0x0000001f69007819 */ /* 0x000fc800000006ff */
[----:B------:R-:W0:Y:S02]  /*1860*/  SYNCS.PHASECHK.TRANS64.TRYWAIT P0, [UR43+-0x8], R0 ;  /* 0xfffff800ff0075a7 */ /* 0x000e24000800016b */
[----:B01-34-:R-:W-:Y:S05]  /*1870*/  @!P0 BRA `(.L_x_20) ;  /* 0x0000006400848947 */ /* 0x01bfea0003800000 */
.L_x_194:
[----:B------:R-:W-:Y:S02]  /*1880*/  ULDC UR4, c[0x0][0x28c] ;  /* 0x0000a30000047ab9 */ /* 0x000fe40000000800 */
[----:B------:R-:W-:-:S13]  /*1890*/  ISETP.LT.AND P0, PT, RZ, UR4, PT ;  /* 0x00000004ff007c0c */ /* 0x000fda000bf01270 */
[----:B------:R-:W-:Y:S05]  /*18a0*/  @P0 BRA `(.L_x_21) ;  /* 0x0000000000400947 */ /* 0x000fea0003800000 */
[----:B0-----:R-:W-:Y:S01]  /*18b0*/  MOV R0, 0x0 ;  /* 0x0000000000007802 */ /* 0x001fe20000000f00 */
[----:B------:R-:W-:Y:S01]  /*18c0*/  ULDC.64 UR4, c[0x4][0x68] ;  /* 0x01001a0000047ab9 */ /* 0x000fe20000000a00 */
[----:B------:R-:W-:Y:S01]  /*18d0*/  ULDC.64 UR6, c[0x4][0x8] ;  /* 0x0100020000067ab9 */ /* 0x000fe20000000a00 */
[----:B------:R-:W-:Y:S01]  /*18e0*/  IMAD.U32 R4, RZ, RZ, UR4 ;  /* 0x00000004ff047e24 */ /* 0x000fe2000f8e00ff */
[----:B------:R0:W1:Y:S01]  /*18f0*/  LDC.64 R14, c[0x4][R0] ;  /* 0x01000000000e7b82 */ /* 0x0000620000000a00 */
[----:B------:R-:W-:Y:S01]  /*1900*/  IMAD.U32 R5, RZ, RZ, UR5 ;  /* 0x00000005ff057e24 */ /* 0x000fe2000f8e00ff */
[----:B------:R-:W-:Y:S01]  /*1910*/  ULDC.64 UR4, c[0x4][0x70] ;  /* 0x01001c0000047ab9 */ /* 0x000fe20000000a00 */
[----:B------:R-:W-:Y:S02]  /*1920*/  IMAD.U32 R10, RZ, RZ, UR6 ;  /* 0x00000006ff0a7e24 */ /* 0x000fe4000f8e00ff */
[----:B------:R-:W-:Y:S02]  /*1930*/  IMAD.U32 R6, RZ, RZ, UR4 ;  /* 0x00000004ff067e24 */ /* 0x000fe4000f8e00ff */
[----:B------:R-:W-:-:S02]  /*1940*/  IMAD.U32 R7, RZ, RZ, UR5 ;  /* 0x00000005ff077e24 */ /* 0x000fc4000f8e00ff */
[----:B------:R-:W-:Y:S02]  /*1950*/  IMAD.U32 R11, RZ, RZ, UR7 ;  /* 0x00000007ff0b7e24 */ /* 0x000fe4000f8e00ff */
[----:B------:R-:W-:Y:S02]  /*1960*/  IMAD.MOV.U32 R8, RZ, RZ, 0x1e1 ;  /* 0x000001e1ff087424 */ /* 0x000fe400078e00ff */
[----:B------:R-:W-:Y:S02]  /*1970*/  IMAD.MOV.U32 R12, RZ, RZ, 0x1 ;  /* 0x00000001ff0c7424 */ /* 0x000fe400078e00ff */
[----:B0-----:R-:W-:-:S07]  /*1980*/  IMAD.MOV.U32 R13, RZ, RZ, RZ ;  /* 0x000000ffff0d7224 */ /* 0x001fce00078e00ff */
[----:B------:R-:W-:-:S07]  /*1990*/  LEPC R20, `(.L_x_21) ;  /* 0x000000001014794e */ /* 0x000fce0000000000 */
[----:B-1---5:R-:W-:Y:S05]  /*19a0*/  CALL.ABS.NOINC R14 ;  /* 0x000000000e007343 */ /* 0x022fea0003c00000 */
.L_x_21:
[----:B------:R-:W-:-:S13]  /*19b0*/  ISETP.NE.AND P0, PT, R104, 0x3, PT ;  /* 0x000000036800780c */ /* 0x000fda0003f05270 */
[----:B------:R-:W-:Y:S05]  /*19c0*/  @!P0 BRA `(.L_x_22) ;  /* 0x0000000000048947 */ /* 0x000fea0003800000 */
[----:B------:R-:W-:Y:S01]  /*19d0*/  BPT.TRAP 0x1 ;  /* 0x000000040000795c */ /* 0x000fe20000300000 */
.L_x_22:
[----:B0-----:R-:W-:Y:S02]  /*19e0*/  IMAD.U32 R3, RZ, RZ, UR38 ;  /* 0x00000026ff037e24 */ /* 0x001fe4000f8e00ff */
[----:B------:R-:W-:-:S03]  /*19f0*/  IMAD.U32 R0, RZ, RZ, UR39 ;  /* 0x00000027ff007e24 */ /* 0x000fc6000f8e00ff */
[----:B------:R-:W-:Y:S02]  /*1a00*/  LEA R3, R3, UR41, 0x3 ;  /* 0x0000002903037c11 */ /* 0x000fe4000f8e18ff */
[----:B------:R-:W-:-:S04]  /*1a10*/  SHF.L.U32 R0, R0, 0x1f, RZ ;  /* 0x0000001f00007819 */ /* 0x000fc800000006ff */
[----:B------:R0:W1:Y:S01]  /*1a20*/  SYNCS.PHASECHK.TRANS64.TRYWAIT P1, [R3+URZ], R0 ;  /* 0x00000000030075a7 */ /* 0x000062000802017f */
[----:B------:R-:W-:Y:S05]  /*1a30*/  @!P0 BRA `(.L_x_23) ;  /* 0x0000000000048947 */ /* 0x000fea0003800000 */
[----:B------:R-:W-:Y:S01]  /*1a40*/  BPT.TRAP 0x1 ;  /* 0x000000040000795c */ /* 0x000fe20000300000 */
.L_x_23:
[----:B------:R-:W-:-:S05]  /*1a50*/  IMAD.U32 R4, RZ, RZ, UR42 ;  /* 0x0000002aff047e24 */ /* 0x000fca000f8e00ff */
[----:B------:R-:W-:Y:S01]  /*1a60*/  ISETP.GE.AND P2, PT, R4, 0x1, PT ;  /* 0x000000010400780c */ /* 0x000fe20003f46270 */
[----:B-1----:R-:W-:-:S12]  /*1a70*/  @P1 BRA `(.L_x_24) ;  /* 0x0000000000081947 */ /* 0x002fd80003800000 */
[----:B------:R-:W1:Y:S02]  /*1a80*/  SYNCS.PHASECHK.TRANS64.TRYWAIT P1, [R3+URZ], R0 ;  /* 0x00000000030075a7 */ /* 0x000e64000802017f */
[----:B-1----:R-:W-:Y:S05]  /*1a90*/  @!P1 BRA `(.L_x_25) ;  /* 0x0000006400149947 */ /* 0x002fea0003800000 */
.L_x_24:
[----:B------:R-:W-:Y:S05]  /*1aa0*/  WARPSYNC.ALL ;  /* 0x0000000000007948 */ /* 0x000fea0003800000 */
[----:B------:R-:W-:Y:S01]  /*1ab0*/  UIADD3 UR4, UR41, 0x180, URZ ;  /* 0x0000018029047890 */ /* 0x000fe2000fffe03f */
[----:B------:R-:W-:Y:S01]  /*1ac0*/  WARPGROUP.ARRIVE ;  /* 0x00000000000079c5 */ /* 0x000fe20000000000 */
[----:B------:R-:W-:Y:S02]  /*1ad0*/  UIADD3 UR5, UR41, 0x12180, URZ ;  /* 0x0001218029057890 */ /* 0x000fe4000fffe03f */
[----:B------:R-:W-:Y:S02]  /*1ae0*/  USHF.R.U32.HI UR4, URZ, 0x4, UR4 ;  /* 0x000000043f047899 */ /* 0x000fe40008011604 */
[----:B------:R-:W-:-:S02]  /*1af0*/  USHF.R.U32.HI UR5, URZ, 0x4, UR5 ;  /* 0x000000043f057899 */ /* 0x000fc40008011605 */
[----:B------:R-:W-:Y:S02]  /*1b00*/  ULOP3.LUT UR4, UR4, 0x3fff, URZ, 0xc0, !UPT ;  /* 0x00003fff04047892 */ /* 0x000fe4000f8ec03f */
[----:B------:R-:W-:Y:S02]  /*1b10*/  ULOP3.LUT UR5, UR5, 0x3fff, URZ, 0xc0, !UPT ;  /* 0x00003fff05057892 */ /* 0x000fe4000f8ec03f */
[----:B------:R-:W-:Y:S02]  /*1b20*/  ULOP3.LUT UR8, UR4, 0x10000, URZ, 0xfc, !UPT ;  /* 0x0001000004087892 */ /* 0x000fe4000f8efc3f */
[----:B------:R-:W-:Y:S02]  /*1b30*/  ULOP3.LUT UR9, UR5, 0x10000, URZ, 0xfc, !UPT ;  /* 0x0001000005097892 */ /* 0x000fe4000f8efc3f */
[----:B------:R-:W-:Y:S02]  /*1b40*/  ULEA UR10, UR38, UR8, 0x9 ;  /* 0x00000008260a7291 */ /* 0x000fe4000f8e483f */
[----:B------:R-:W-:Y:S01]  /*1b50*/  ULEA UR11, UR38, UR9, 0xa ;  /* 0x00000009260b7291 */ /* 0x000fe2000f8e503f */
[----:B------:R-:W-:Y:S01]  /*1b60*/  UMOV UR5, 0x40000040 ;  /* 0x4000004000057882 */ /* 0x000fe20000000000 */
[----:B------:R-:W-:-:S03]  /*1b70*/  UMOV UR7, 0x40000040 ;  /* 0x4000004000077882 */ /* 0x000fc60000000000 */
[----:B------:R-:W-:Y:S02]  /*1b80*/  UMOV UR4, UR10 ;  /* 0x0000000a00047c82 */ /* 0x000fe40008000000 */
[----:B------:R-:W-:Y:S02]  /*1b90*/  UMOV UR6, UR11 ;  /* 0x0000000b00067c82 */ /* 0x000fe40008000000 */
[----:B------:R-:W-:Y:S01]  /*1ba0*/  HGMMA.64x128x16.F32 R24, gdesc[UR4], RZ, !UPT, gsb0 ;  /* 0x01e00000041879f0 */ /* 0x000fe2000c0008ff */
[----:B------:R-:W-:Y:S02]  /*1bb0*/  UIADD3 UR4, UR10, 0x2, URZ ;  /* 0x000000020a047890 */ /* 0x000fe4000fffe03f */
[----:B------:R-:W-:Y:S01]  /*1bc0*/  UIADD3 UR6, UR11, 0x2, URZ ;  /* 0x000000020b067890 */ /* 0x000fe2000fffe03f */
[----:B------:R-:W-:Y:S01]  /*1bd0*/  UMOV UR5, 0x40000040 ;  /* 0x4000004000057882 */ /* 0x000fe20000000000 */
[----:B------:R-:W-:Y:S01]  /*1be0*/  UMOV UR7, 0x40000040 ;  /* 0x4000004000077882 */ /* 0x000fe20000000000 */
[----:B------:R-:W-:-:S02]  /*1bf0*/  WARPGROUP.DEPBAR.LE gsb0, 0x0 ;  /* 0x00008000000079c5 */ /* 0x000fc40000010000 */
[----:B------:R-:W-:-:S06]  /*1c00*/  WARPGROUP.ARRIVE ;  /* 0x00000000000079c5 */ /* 0x000fcc0000000000 */
[----:B------:R-:W-:Y:S01]  /*1c10*/  HGMMA.64x128x16.F32 R24, gdesc[UR4], R24, gsb0 ;  /* 0x01e00000041879f0 */ /* 0x000fe20008000818 */
[----:B------:R-:W-:Y:S02]  /*1c20*/  UIADD3 UR4, UR10, 0x4, URZ ;  /* 0x000000040a047890 */ /* 0x000fe4000fffe03f */
[----:B------:R-:W-:Y:S01]  /*1c30*/  UIADD3 UR6, UR11, 0x4, URZ ;  /* 0x000000040b067890 */ /* 0x000fe2000fffe03f */
[----:B------:R-:W-:Y:S01]  /*1c40*/  UMOV UR5, 0x40000040 ;  /* 0x4000004000057882 */ /* 0x000fe20000000000 */
[----:B------:R-:W-:Y:S01]  /*1c50*/  UMOV UR7, 0x40000040 ;  /* 0x4000004000077882 */ /* 0x000fe20000000000 */
[----:B------:R-:W-:Y:S02]  /*1c60*/  WARPGROUP.DEPBAR.LE gsb0, 0x0 ;  /* 0x00008000000079c5 */ /* 0x000fe40000010000 */
        /* <DEDUP_REMOVED lines=8> */
[----:B------:R-:W-:Y:S03]  /*1cf0*/  HGMMA.64x128x16.F32 R24, gdesc[UR4], R24, gsb0 ;  /* 0x01e00000041879f0 */ /* 0x000fe60008000818 */
[----:B------:R-:W-:Y:S02]  /*1d00*/  WARPGROUP.DEPBAR.LE gsb0, 0x0 ;  /* 0x00008000000079c5 */ /* 0x000fe40000010000 */
[----:B------:R-:W-:Y:S05]  /*1d10*/  @!P2 BRA `(.L_x_26) ;  /* 0x000000040014a947 */ /* 0x000fea0003800000 */
[----:B------:R-:W-:Y:S01]  /*1d20*/  UIADD3 UR4, UR38, 0x1, URZ ;  /* 0x0000000126047890 */ /* 0x000fe2000fffe03f */
[----:B01----:R-:W-:Y:S02]  /*1d30*/  IMAD.U32 R0, RZ, RZ, UR42 ;  /* 0x0000002aff007e24 */ /* 0x003fe4000f8e00ff */
[----:B------:R-:W-:Y:S01]  /*1d40*/  IMAD.U32 R3, RZ, RZ, UR38 ;  /* 0x00000026ff037e24 */ /* 0x000fe2000f8e00ff */
[----:B------:R-:W-:-:S04]  /*1d50*/  UISETP.NE.AND UP0, UPT, UR4, 0x9, UPT ;  /* 0x000000090400788c */ /* 0x000fc8000bf05270 */
[----:B------:R-:W-:Y:S02]  /*1d60*/  USEL UR5, URZ, 0x1, UP0 ;  /* 0x000000013f057887 */ /* 0x000fe40008000000 */
[----:B------:R-:W-:Y:S02]  /*1d70*/  USEL UR10, UR4, URZ, UP0 ;  /* 0x0000003f040a7287 */ /* 0x000fe40008000000 */
[----:B------:R-:W-:-:S06]  /*1d80*/  ULOP3.LUT UR5, UR39, UR5, URZ, 0x3c, !UPT ;  /* 0x0000000527057292 */ /* 0x000fcc000f8e3c3f */
[----:B------:R-:W-:-:S07]  /*1d90*/  IMAD.U32 R6, RZ, RZ, UR5 ;  /* 0x00000005ff067e24 */ /* 0x000fce000f8e00ff */
.L_x_33:
[----:B------:R-:W-:Y:S05]  /*1da0*/  @!P0 BRA `(.L_x_27) ;  /* 0x0000000000048947 */ /* 0x000fea0003800000 */
[----:B------:R-:W-:Y:S01]  /*1db0*/  BPT.TRAP 0x1 ;  /* 0x000000040000795c */ /* 0x000fe20000300000 */
.L_x_27:
[----:B------:R-:W-:Y:S01]  /*1dc0*/  ULEA UR4, UR10, UR41, 0x3 ;  /* 0x000000290a047291 */ /* 0x000fe2000f8e183f */
[----:B------:R-:W-:-:S08]  /*1dd0*/  SHF.L.U32 R4, R6, 0x1f, RZ ;  /* 0x0000001f06047819 */ /* 0x000fd000000006ff */
[----:B------:R0:W1:Y:S01]  /*1de0*/  SYNCS.PHASECHK.TRANS64.TRYWAIT P1, [UR4], R4 ;  /* 0x00000004ff0075a7 */ /* 0x0000620008020144 */
[----:B------:R-:W-:Y:S05]  /*1df0*/  @!P0 BRA `(.L_x_28) ;  /* 0x0000000000048947 */ /* 0x000fea0003800000 */
[----:B------:R-:W-:Y:S01]  /*1e00*/  BPT.TRAP 0x1 ;  /* 0x000000040000795c */ /* 0x000fe20000300000 */
.L_x_28:
[----:B-1----:R-:W-:Y:S05]  /*1e10*/  @P1 BRA `(.L_x_29) ;  /* 0x0000000000081947 */ /* 0x002fea0003800000 */
[----:B------:R-:W1:Y:S02]  /*1e20*/  SYNCS.PHASECHK.TRANS64.TRYWAIT P1, [UR4], R4 ;  /* 0x00000004ff0075a7 */ /* 0x000e640008020144 */
[----:B-1----:R-:W-:Y:S05]  /*1e30*/  @!P1 BRA `(.L_x_30) ;  /* 0x0000006000409947 */ /* 0x002fea0003800000 */
.L_x_29:
[----:B------:R-:W-:Y:S01]  /*1e40*/  ULEA UR11, UR10, UR8, 0x9 ;  /* 0x000000080a0b7291 */ /* 0x000fe2000f8e483f */
[----:B------:R-:W-:Y:S01]  /*1e50*/  WARPGROUP.ARRIVE ;  /* 0x00000000000079c5 */ /* 0x000fe20000000000 */
[----:B------:R-:W-:Y:S01]  /*1e60*/  ULEA UR12, UR10, UR9, 0xa ;  /* 0x000000090a0c7291 */ /* 0x000fe2000f8e503f */
[----:B------:R-:W-:Y:S01]  /*1e70*/  UMOV UR5, 0x40000040 ;  /* 0x4000004000057882 */ /* 0x000fe20000000000 */
[----:B------:R-:W-:-:S03]  /*1e80*/  UMOV UR7, 0x40000040 ;  /* 0x4000004000077882 */ /* 0x000fc60000000000 */
[----:B------:R-:W-:Y:S02]  /*1e90*/  UMOV UR4, UR11 ;  /* 0x0000000b00047c82 */ /* 0x000fe40008000000 */
[----:B------:R-:W-:Y:S02]  /*1ea0*/  UMOV UR6, UR12 ;  /* 0x0000000c00067c82 */ /* 0x000fe40008000000 */
[----:B------:R-:W-:Y:S01]  /*1eb0*/  HGMMA.64x128x16.F32 R24, gdesc[UR4], R24, gsb0 ;  /* 0x01e00000041879f0 */ /* 0x000fe20008000818 */
        /* <DEDUP_REMOVED lines=23> */
[----:B------:R-:W-:Y:S01]  /*2030*/  BPT.TRAP 0x1 ;  /* 0x000000040000795c */ /* 0x000fe20000300000 */
.L_x_31:
[----:B------:R-:W-:-:S13]  /*2040*/  ISETP.NE.AND P1, PT, R89, RZ, PT ;  /* 0x000000ff5900720c */ /* 0x000fda0003f25270 */
[----:B01----:R-:W-:-:S05]  /*2050*/  @P1 LEA R4, R3, UR41, 0x3 ;  /* 0x0000002903041c11 */ /* 0x003fca000f8e18ff */
[----:B------:R-:W-:-:S05]  /*2060*/  @P1 VIADD R5, R4, 0x48 ;  /* 0x0000004804051836 */ /* 0x000fca0000000000 */
[----:B------:R-:W-:-:S04]  /*2070*/  @P1 PRMT R5, R88, 0x654, R5 ;  /* 0x0000065458051816 */ /* 0x000fc80000000005 */
[----:B------:R0:W-:Y:S01]  /*2080*/  @P1 SYNCS.ARRIVE.TRANS64.RED.A1T0 RZ, [R5+URZ], RZ ;  /* 0x000000ff05ff19a7 */ /* 0x0001e2000810043f */
[----:B------:R-:W-:-:S13]  /*2090*/  ISETP.GT.U32.AND P1, PT, R23, 0x1, PT ;  /* 0x000000011700780c */ /* 0x000fda0003f24070 */
[----:B0-----:R-:W-:Y:S05]  /*20a0*/  @P1 BRA `(.L_x_32) ;  /* 0x0000000000041947 */ /* 0x001fea0003800000 */
[----:B------:R-:W-:Y:S01]  /*20b0*/  BPT.TRAP 0x1 ;  /* 0x000000040000795c */ /* 0x000fe20000300000 */
.L_x_32:
[----:B------:R-:W-:Y:S01]  /*20c0*/  UIADD3 UR10, UR10, 0x1, URZ ;  /* 0x000000010a0a7890 */ /* 0x000fe2000fffe03f */
[C---:B------:R-:W-:Y:S01]  /*20d0*/  ISETP.GT.AND P2, PT, R0.reuse, 0x1, PT ;  /* 0x000000010000780c */ /* 0x040fe20003f44270 */
[----:B------:R-:W-:Y:S02]  /*20e0*/  VIADD R3, R3, 0x1 ;  /* 0x0000000103037836 */ /* 0x000fe40000000000 */
[----:B------:R-:W-:Y:S01]  /*20f0*/  UISETP.NE.AND UP0, UPT, UR10, 0x9, UPT ;  /* 0x000000090a00788c */ /* 0x000fe2000bf05270 */
[----:B------:R-:W-:Y:S02]  /*2100*/  VIADD R0, R0, 0xffffffff ;  /* 0xffffffff00007836 */ /* 0x000fe40000000000 */
[C---:B------:R-:W-:Y:S01]  /*2110*/  ISETP.NE.AND P1, PT, R3.reuse, 0x9, PT ;  /* 0x000000090300780c */ /* 0x040fe20003f25270 */
[----:B------:R-:W-:Y:S02]  /*2120*/  USEL UR4, URZ, 0x1, UP0 ;  /* 0x000000013f047887 */ /* 0x000fe40008000000 */
[----:B------:R-:W-:Y:S01]  /*2130*/  USEL UR10, UR10, URZ, UP0 ;  /* 0x0000003f0a0a7287 */ /* 0x000fe20008000000 */
[----:B------:R-:W-:-:S03]  /*2140*/  SEL R3, R3, RZ, P1 ;  /* 0x000000ff03037207 */ /* 0x000fc60000800000 */
[----:B------:R-:W-:Y:S01]  /*2150*/  LOP3.LUT R6, R6, UR4, RZ, 0x3c, !PT ;  /* 0x0000000406067c12 */ /* 0x000fe2000f8e3cff */
[----:B------:R-:W-:Y:S07]  /*2160*/  @P2 BRA `(.L_x_33) ;  /* 0xfffffffc000c2947 */ /* 0x000fee000383ffff */
.L_x_26:
[----:B01----:R-:W0:Y:S01]  /*2170*/  LDC R0, c[0x0][0x28c] ;  /* 0x0000a300ff007b82 */ /* 0x003e220000000800 */
[----:B------:R-:W-:-:S04]  /*2180*/  IMAD.U32 R3, RZ, RZ, UR47 ;  /* 0x0000002fff037e24 */ /* 0x000fc8000f8e00ff */
[----:B------:R1:W-:Y:S01]  /*2190*/  SYNCS.ARRIVE.TRANS64.A1T0 RZ, [R3+UR46], RZ ;  /* 0x000000ff03ff79a7 */ /* 0x0003e2000810002e */
[----:B0-----:R-:W-:-:S13]  /*21a0*/  ISETP.GE.AND P1, PT, R0, 0x1, PT ;  /* 0x000000010000780c */ /* 0x001fda0003f26270 */
[----:B-1----:R-:W-:Y:S05]  /*21b0*/  @!P1 BRA `(.L_x_34) ;  /* 0x0000000000449947 */ /* 0x002fea0003800000 */
[----:B------:R-:W-:Y:S05]  /*21c0*/  @!P0 BRA `(.L_x_35) ;  /* 0x0000000000048947 */ /* 0x000fea0003800000 */
[----:B------:R-:W-:Y:S01]  /*21d0*/  BPT.TRAP 0x1 ;  /* 0x000000040000795c */ /* 0x000fe20000300000 */
.L_x_35:
[----:B------:R-:W-:-:S13]  /*21e0*/  ISETP.NE.AND P0, PT, R89, RZ, PT ;  /* 0x000000ff5900720c */ /* 0x000fda0003f05270 */
[----:B------:R-:W-:-:S05]  /*21f0*/  VOTEU.ANY UP0, P0 ;  /* 0x00000000003f7886 */ /* 0x000fca0000000100 */
[----:B------:R-:W-:-:S06]  /*2200*/  @UP0 UIADD3 UR4, UR38, UR42, URZ ;  /* 0x0000002a26040290 */ /* 0x000fcc000fffe03f */
[----:B------:R-:W-:Y:S02]  /*2210*/  IMAD.U32 R4, RZ, RZ, UR4 ;  /* 0x00000004ff047e24 */ /* 0x000fe4000f8e00ff */
[----:B------:R-:W-:Y:S02]  /*2220*/  IMAD.U32 R3, RZ, RZ, UR4 ;  /* 0x00000004ff037e24 */ /* 0x000fe4000f8e00ff */
[----:B------:R-:W-:-:S05]  /*2230*/  @P0 IMAD.WIDE.U32 R4, R4, 0x38e38e39, RZ ;  /* 0x38e38e3904040825 */ /* 0x000fca00078e00ff */
[----:B------:R-:W-:-:S05]  /*2240*/  @P0 SHF.R.U32.HI R0, RZ, 0x1, R5 ;  /* 0x00000001ff000819 */ /* 0x000fca0000011605 */
[----:B------:R-:W-:-:S05]  /*2250*/  @P0 IMAD R0, R0, -0x9, R3 ;  /* 0xfffffff700000824 */ /* 0x000fca00078e0203 */
[----:B------:R-:W-:-:S05]  /*2260*/  @P0 LEA R0, R0, UR41, 0x3 ;  /* 0x0000002900000c11 */ /* 0x000fca000f8e18ff */
[----:B------:R-:W-:-:S05]  /*2270*/  @P0 VIADD R3, R0, 0x48 ;  /* 0x0000004800030836 */ /* 0x000fca0000000000 */
[----:B------:R-:W-:-:S04]  /*2280*/  @P0 PRMT R3, R88, 0x654, R3 ;  /* 0x0000065458030816 */ /* 0x000fc80000000003 */
[----:B------:R0:W-:Y:S01]  /*2290*/  @P0 SYNCS.ARRIVE.TRANS64.RED.A1T0 RZ, [R3+URZ], RZ ;  /* 0x000000ff03ff09a7 */ /* 0x0001e2000810043f */
[----:B------:R-:W-:-:S13]  /*22a0*/  ISETP.GT.U32.AND P0, PT, R23, 0x1, PT ;  /* 0x000000011700780c */ /* 0x000fda0003f04070 */
[----:B0-----:R-:W-:Y:S05]  /*22b0*/  @P0 BRA `(.L_x_34) ;  /* 0x0000000000040947 */ /* 0x001fea0003800000 */
[----:B------:R-:W-:Y:S01]  /*22c0*/  BPT.TRAP 0x1 ;  /* 0x000000040000795c */ /* 0x000fe20000300000 */
.L_x_34:
[----:B------:R-:W-:Y:S01]  /*22d0*/  SHF.L.U32 R0, R105, 0x1f, RZ ;  /* 0x0000001f69007819 */ /* 0x000fe200000006ff */
[----:B------:R-:W-:Y:S01]  /*22e0*/  UIADD3 UR38, UR38, UR45, URZ ;  /* 0x0000002d26267290 */ /* 0x000fe2000fffe03f */
[----:B------:R-:W-:Y:S01]  /*22f0*/  SHF.R.S32.HI R9, RZ, 0x1f, R19 ;  /* 0x0000001fff097819 */ /* 0x000fe20000011413 */
[----:B------:R-:W-:Y:S01]  /*2300*/  UISETP.GE.U32.AND UP1, UPT, UR45, 0x9, UPT ;  /* 0x000000092d00788c */ /* 0x000fe2000bf26070 */
[----:B------:R-:W0:Y:S01]  /*2310*/  SYNCS.PHASECHK.TRANS64.TRYWAIT P0, [UR43+0x8], R0 ;  /* 0x00000800ff0075a7 */ /* 0x000e22000800016b */
[----:B------:R-:W-:-:S04]  /*2320*/  UISETP.GT.U32.AND UP0, UPT, UR38, 0x8, UPT ;  /* 0x000000082600788c */ /* 0x000fc8000bf04070 */
[----:B------:R-:W-:-:S04]  /*2330*/  UISETP.LT.U32.AND UP0, UPT, UR45, 0x9, UP0 ;  /* 0x000000092d00788c */ /* 0x000fc80008701070 */
[----:B------:R-:W-:Y:S02]  /*2340*/  USEL UR6, URZ, 0x1, !UP0 ;  /* 0x000000013f067887 */ /* 0x000fe4000c000000 */
[----:B------:R-:W-:Y:S02]  /*2350*/  @UP1 UIMAD.WIDE.U32 UR4, UR38, 0x38e38e39, URZ ;  /* 0x38e38e39260418a5 */ /* 0x000fe4000f8e003f */
[----:B------:R-:W-:Y:S02]  /*2360*/  ULOP3.LUT UR39, UR39, UR6, URZ, 0x3c, !UPT ;  /* 0x0000000627277292 */ /* 0x000fe4000f8e3c3f */
[----:B------:R-:W-:-:S04]  /*2370*/  @UP1 USHF.R.U32.HI UR4, URZ, 0x1, UR5 ;  /* 0x000000013f041899 */ /* 0x000fc80008011605 */
[----:B------:R-:W-:Y:S01]  /*2380*/  @UP1 ULOP3.LUT UR39, UR39, 0x1, UR4, 0x78, !UPT ;  /* 0x0000000127271892 */ /* 0x000fe2000f8e7804 */
[----:B0-----:R-:W-:Y:S11]  /*2390*/  @!P0 BRA `(.L_x_36) ;  /* 0x0000005c00008947 */ /* 0x001ff60003800000 */
.L_x_195:
[----:B------:R-:W-:Y:S01]  /*23a0*/  ULDC.64 UR4, c[0x0][0x5d0] ;  /* 0x0001740000047ab9 */ /* 0x000fe20000000a00 */
[----:B------:R-:W-:Y:S01]  /*23b0*/  ULDC UR6, c[0x0][0x284] ;  /* 0x0000a10000067ab9 */ /* 0x000fe20000000800 */
[----:B0-----:R-:W-:Y:S02]  /*23c0*/  IMAD R0, R9, UR4, RZ ;  /* 0x0000000409007c24 */ /* 0x001fe4000f8e02ff */
[----:B------:R-:W-:Y:S02]  /*23d0*/  IMAD.SHL.U32 R12, R18, 0x80, RZ ;  /* 0x00000080120c7824 */ /* 0x000fe400078e00ff */
[C---:B------:R-:W-:Y:S02]  /*23e0*/  IMAD R3, R19.reuse, UR5, R0 ;  /* 0x0000000513037c24 */ /* 0x040fe4000f8e0200 */
[----:B------:R-:W-:Y:S01]  /*23f0*/  IMAD.SHL.U32 R0, R22, 0x40, RZ ;  /* 0x0000004016007824 */ /* 0x000fe200078e00ff */
[----:B------:R-:W-:Y:S01]  /*2400*/  SHF.R.S32.HI R13, RZ, 0x1f, R12 ;  /* 0x0000001fff0d7819 */ /* 0x000fe2000001140c */
[----:B------:R-:W-:Y:S01]  /*2410*/  IMAD.WIDE.U32 R4, R19, UR4, R94 ;  /* 0x0000000413047c25 */ /* 0x000fe2000f8e005e */
[----:B------:R-:W-:-:S02]  /*2420*/  ULDC.64 UR4, c[0x0][0x5c8] ;  /* 0x0001720000047ab9 */ /* 0x000fc40000000a00 */
[----:B------:R-:W-:Y:S01]  /*2430*/  ISETP.GE.AND P0, PT, R0, UR6, PT ;  /* 0x0000000600007c0c */ /* 0x000fe2000bf06270 */
[----:B------:R-:W-:Y:S01]  /*2440*/  ULDC UR6, c[0x0][0x288] ;  /* 0x0000a20000067ab9 */ /* 0x000fe20000000800 */
[----:B------:R-:W-:Y:S01]  /*2450*/  IADD3 R4, P1, R12, R4, RZ ;  /* 0x000000040c047210 */ /* 0x000fe20007f3e0ff */
[----:B------:R-:W-:Y:S01]  /*2460*/  IMAD.WIDE R20, R22, 0x40, R92 ;  /* 0x0000004016147825 */ /* 0x000fe200078e025c */
[----:B------:R-:W-:Y:S02]  /*2470*/  ISETP.GE.OR P0, PT, R12, UR6, P0 ;  /* 0x000000060c007c0c */ /* 0x000fe40008706670 */
[----:B------:R-:W-:Y:S01]  /*2480*/  IADD3.X R5, R13, R5, R3, P1, !PT ;  /* 0x000000050d057210 */ /* 0x000fe20000ffe403 */
[----:B------:R-:W-:-:S04]  /*2490*/  IMAD R7, R21, UR4, RZ ;  /* 0x0000000415077c24 */ /* 0x000fc8000f8e02ff */
[C---:B------:R-:W-:Y:S02]  /*24a0*/  IMAD R7, R20.reuse, UR5, R7 ;  /* 0x0000000514077c24 */ /* 0x040fe4000f8e0207 */
[----:B------:R-:W-:-:S04]  /*24b0*/  IMAD.WIDE.U32 R106, R20, UR4, R4 ;  /* 0x00000004146a7c25 */ /* 0x000fc8000f8e0004 */
[----:B------:R-:W-:Y:S05]  /*24c0*/  @P0 BRA `(.L_x_37) ;  /* 0x0000003c00dc0947 */ /* 0x000fea0003800000 */
[----:B-----5:R-:W-:Y:S01]  /*24d0*/  FSETP.NEU.AND P0, PT, R91, RZ, PT ;  /* 0x000000ff5b00720b */ /* 0x020fe20003f0d000 */
[----:B------:R-:W-:Y:S01]  /*24e0*/  IMAD.IADD R3, R99, 0x1, -R12 ;  /* 0x0000000163037824 */ /* 0x000fe200078e0a0c */
[----:B------:R-:W-:Y:S01]  /*24f0*/  BSSY B0, `(.L_x_37) ;  /* 0x00003f4000007945 */ /* 0x000fe20003800000 */
[----:B------:R-:W-:Y:S02]  /*2500*/  IMAD.IADD R0, R103, 0x1, -R0 ;  /* 0x0000000167007824 */ /* 0x000fe400078e0a00 */
[----:B------:R-:W-:Y:S01]  /*2510*/  IMAD.IADD R115, R107, 0x1, R7 ;  /* 0x000000016b737824 */ /* 0x000fe200078e0207 */
[----:B------:R-:W-:-:S04]  /*2520*/  ISETP.GT.AND P2, PT, R3, RZ, PT ;  /* 0x000000ff0300720c */ /* 0x000fc80003f44270 */
[----:B------:R-:W-:-:S03]  /*2530*/  ISETP.GT.AND P1, PT, R0, RZ, P2 ;  /* 0x000000ff0000720c */ /* 0x000fc60001724270 */
[----:B------:R-:W-:Y:S10]  /*2540*/  @!P0 BRA `(.L_x_38) ;  /* 0x0000002c00208947 */ /* 0x000ff40003800000 */
[----:B------:R-:W0:Y:S01]  /*2550*/  LDC.64 R108, c[0x0][0x5b8] ;  /* 0x00016e00ff6c7b82 */ /* 0x000e220000000a00 */
[----:B------:R-:W-:-:S07]  /*2560*/  ULDC.64 UR4, c[0x0][0x5c0] ;  /* 0x0001700000047ab9 */ /* 0x000fce0000000a00 */
[----:B------:R-:W1:Y:S08]  /*2570*/  LDC.64 R110, c[0x0][0x5b0] ;  /* 0x00016c00ff6e7b82 */ /* 0x000e700000000a00 */
[----:B------:R-:W2:Y:S01]  /*2580*/  LDC.64 R112, c[0x0][0x5a8] ;  /* 0x00016a00ff707b82 */ /* 0x000ea20000000a00 */
[-C--:B0-----:R-:W-:Y:S02]  /*2590*/  IMAD R6, R9, R108.reuse, RZ ;  /* 0x0000006c09067224 */ /* 0x081fe400078e02ff */
[----:B------:R-:W-:-:S04]  /*25a0*/  IMAD.WIDE.U32 R4, R19, R108, R94 ;  /* 0x0000006c13047225 */ /* 0x000fc800078e005e */
[----:B------:R-:W-:Y:S01]  /*25b0*/  IMAD R107, R19, R109, R6 ;  /* 0x0000006d136b7224 */ /* 0x000fe200078e0206 */
[----:B------:R-:W-:Y:S01]  /*25c0*/  IADD3 R6, P0, R12, R4, RZ ;  /* 0x000000040c067210 */ /* 0x000fe20007f1e0ff */
[----:B-1----:R-:W-:-:S03]  /*25d0*/  IMAD R4, R21, R110, RZ ;  /* 0x0000006e15047224 */ /* 0x002fc600078e02ff */
[----:B------:R-:W-:Y:S01]  /*25e0*/  IADD3.X R7, R13, R5, R107, P0, !PT ;  /* 0x000000050d077210 */ /* 0x000fe200007fe46b */
[C---:B------:R-:W-:Y:S02]  /*25f0*/  IMAD R109, R20.reuse, R111, R4 ;  /* 0x0000006f146d7224 */ /* 0x040fe400078e0204 */
[----:B------:R-:W-:-:S04]  /*2600*/  IMAD.WIDE.U32 R4, R20, R110, R6 ;  /* 0x0000006e14047225 */ /* 0x000fc800078e0006 */
[----:B------:R-:W-:Y:S01]  /*2610*/  IMAD.IADD R5, R5, 0x1, R109 ;  /* 0x0000000105057824 */ /* 0x000fe200078e026d */
[----:B--2---:R-:W-:-:S04]  /*2620*/  LEA R10, P0, R4, R112, 0x1 ;  /* 0x00000070040a7211 */ /* 0x004fc800078008ff */
[----:B------:R-:W-:-:S05]  /*2630*/  LEA.HI.X R11, R4, R113, R5, 0x1, P0 ;  /* 0x00000071040b7211 */ /* 0x000fca00000f0c05 */
[----:B------:R-:W2:Y:S01]  /*2640*/  @P1 LDG.E.LTC128B.U16 R18, desc[UR36][R10.64] ;  /* 0x000000240a121981 */ /* 0x000ea2000c1e1520 */
[----:B------:R-:W-:Y:S01]  /*2650*/  IMAD.WIDE.U32 R4, R20, R110, R12 ;  /* 0x0000006e14047225 */ /* 0x000fe200078e000c */
[----:B------:R-:W-:Y:S02]  /*2660*/  BSSY B1, `(.L_x_39) ;  /* 0x0000015000017945 */ /* 0x000fe40003800000 */
[----:B------:R-:W-:-:S04]  /*2670*/  IADD3 R14, P0, R94, R4, RZ ;  /* 0x000000045e0e7210 */ /* 0x000fc80007f1e0ff */
[----:B------:R-:W-:Y:S02]  /*2680*/  IADD3.X R15, R95, R109, R5, P0, !PT ;  /* 0x0000006d5f0f7210 */ /* 0x000fe400007fe405 */
[----:B------:R-:W-:Y:S01]  /*2690*/  LEA R8, P0, R106, UR4, 0x1 ;  /* 0x000000046a087c11 */ /* 0x000fe2000f8008ff */
[----:B------:R-:W-:-:S03]  /*26a0*/  IMAD.WIDE.U32 R14, R19, R108, R14 ;  /* 0x0000006c130e7225 */ /* 0x000fc600078e000e */
[----:B------:R-:W-:Y:S02]  /*26b0*/  LEA.HI.X R9, R106, UR5, R115, 0x1, P0 ;  /* 0x000000056a097c11 */ /* 0x000fe400080f0c73 */
[----:B------:R-:W-:-:S04]  /*26c0*/  ISETP.GT.AND P0, PT, R3, 0x1, PT ;  /* 0x000000010300780c */ /* 0x000fc80003f04270 */
[----:B------:R-:W-:Y:S01]  /*26d0*/  ISETP.GT.AND P3, PT, R0, RZ, P0 ;  /* 0x000000ff0000720c */ /* 0x000fe20000764270 */
[----:B--2---:R-:W-:-:S05]  /*26e0*/  HADD2.F32 R4, -RZ, R18.H0_H0 ;  /* 0x20000012ff047230 */ /* 0x004fca0000004100 */
[----:B------:R-:W-:Y:S01]  /*26f0*/  FMUL R5, R4, R91 ;  /* 0x0000005b04057220 */ /* 0x000fe20000400000 */
[----:B------:R-:W-:-:S03]  /*2700*/  LEA R4, P4, R14, R112, 0x1 ;  /* 0x000000700e047211 */ /* 0x000fc600078808ff */
[----:B------:R-:W-:-:S05]  /*2710*/  FFMA R5, R24, R90, R5 ;  /* 0x0000005a18057223 */ /* 0x000fca0000000005 */
[----:B------:R-:W-:Y:S01]  /*2720*/  F2FP.F16.F32.PACK_AB R10, RZ, R5 ;  /* 0x00000005ff0a723e */ /* 0x000fe200000000ff */
[----:B------:R-:W-:-:S03]  /*2730*/  IMAD.IADD R5, R107, 0x1, R15 ;  /* 0x000000016b057824 */ /* 0x000fc600078e020f */
[----:B------:R-:W-:Y:S01]  /*2740*/  PRMT R11, R10, 0x7610, R11 ;  /* 0x000076100a0b7816 */ /* 0x000fe2000000000b */
[----:B------:R-:W-:Y:S01]  /*2750*/  IMAD.SHL.U32 R10, R110, 0x8, RZ ;  /* 0x000000086e0a7824 */ /* 0x000fe200078e00ff */
[----:B------:R-:W-:-:S03]  /*2760*/  LEA.HI.X R5, R14, R113, R5, 0x1, P4 ;  /* 0x000000710e057211 */ /* 0x000fc600020f0c05 */
[----:B------:R0:W-:Y:S02]  /*2770*/  @P1 STG.E.U16 desc[UR36][R8.64], R11 ;  /* 0x0000000b08001986 */ /* 0x0001e4000c101524 */
[----:B0-----:R-:W-:Y:S01]  /*2780*/  SHF.L.U64.HI R11, R110, 0x3, R111 ;  /* 0x000000036e0b7819 */ /* 0x001fe2000001026f */
[----:B------:R-:W-:Y:S06]  /*2790*/  @!P3 BRA `(.L_x_40) ;  /* 0x000000000004b947 */ /* 0x000fec0003800000 */
[----:B------:R0:W5:Y:S02]  /*27a0*/  LDG.E.LTC128B.U16 R18, desc[UR36][R4.64+0x2] ;  /* 0x0000022404127981 */ /* 0x000164000c1e1520 */
.L_x_40:
[----:B------:R-:W-:Y:S05]  /*27b0*/  BSYNC B1 ;  /* 0x0000000000017941 */ /* 0x000fea0003800000 */
.L_x_39:
[----:B------:R-:W-:Y:S01]  /*27c0*/  IMAD.WIDE.U32 R10, R20, R110, R10 ;  /* 0x0000006e140a7225 */ /* 0x000fe200078e000a */
[----:B------:R-:W-:-:S03]  /*27d0*/  ISETP.GT.AND P2, PT, R0, 0x8, P2 ;  /* 0x000000080000780c */ /* 0x000fc60001744270 */
[----:B-----5:R-:W-:Y:S01]  /*27e0*/  HADD2.F32 R14, -RZ, R18.H0_H0 ;  /* 0x20000012ff0e7230 */ /* 0x020fe20000004100 */
[----:B------:R-:W-:Y:S01]  /*27f0*/  IADD3 R6, P1, R6, R10, RZ ;  /* 0x0000000a06067210 */ /* 0x000fe20007f3e0ff */
[----:B------:R-:W-:-:S03]  /*2800*/  IMAD.IADD R109, R109, 0x1, R11 ;  /* 0x000000016d6d7824 */ /* 0x000fc600078e020b */
[----:B------:R-:W-:Y:S01]  /*2810*/  FMUL R14, R14, R91 ;  /* 0x0000005b0e0e7220 */ /* 0x000fe20000400000 */
[----:B------:R-:W-:-:S03]  /*2820*/  IMAD.X R7, R109, 0x1, R7, P1 ;  /* 0x000000016d077824 */ /* 0x000fc600008e0607 */
[----:B------:R-:W-:Y:S01]  /*2830*/  FFMA R25, R25, R90, R14 ;  /* 0x0000005a19197223 */ /* 0x000fe2000000000e */
[----:B------:R-:W-:-:S04]  /*2840*/  LEA R14, P1, R6, R112, 0x1 ;  /* 0x00000070060e7211 */ /* 0x000fc800078208ff */
[----:B------:R-:W-:Y:S01]  /*2850*/  LEA.HI.X R15, R6, R113, R7, 0x1, P1 ;  /* 0x00000071060f7211 */ /* 0x000fe200008f0c07 */
[----:B------:R-:W-:Y:S01]  /*2860*/  @P3 IMAD.MOV.U32 R6, RZ, RZ, R8 ;  /* 0x000000ffff063224 */ /* 0x000fe200078e0008 */
[----:B------:R-:W-:Y:S01]  /*2870*/  F2FP.F16.F32.PACK_AB R25, RZ, R25 ;  /* 0x00000019ff19723e */ /* 0x000fe200000000ff */
[----:B------:R-:W-:-:S05]  /*2880*/  @P3 IMAD.MOV.U32 R7, RZ, RZ, R9 ;  /* 0x000000ffff073224 */ /* 0x000fca00078e0009 */
[----:B------:R1:W-:Y:S04]  /*2890*/  @P3 STG.E.U16 desc[UR36][R6.64+0x2], R25 ;  /* 0x0000021906003986 */ /* 0x0003e8000c101524 */
[----:B------:R-:W2:Y:S01]  /*28a0*/  @P2 LDG.E.LTC128B.U16 R18, desc[UR36][R14.64] ;  /* 0x000000240e122981 */ /* 0x000ea2000c1e1520 */
[----:B------:R-:W-:Y:S01]  /*28b0*/  IADD3 R12, P1, P3, R94, R10, R12 ;  /* 0x0000000a5e0c7210 */ /* 0x000fe20007b3e00c */
[----:B------:R-:W-:Y:S01]  /*28c0*/  BSSY B1, `(.L_x_41) ;  /* 0x0000011000017945 */ /* 0x000fe20003800000 */
[----:B------:R-:W-:Y:S02]  /*28d0*/  ISETP.GT.AND P0, PT, R0, 0x8, P0 ;  /* 0x000000080000780c */ /* 0x000fe40000704270 */
[----:B------:R-:W-:-:S03]  /*28e0*/  IADD3.X R13, R95, R109, R13, P1, P3 ;  /* 0x0000006d5f0d7210 */ /* 0x000fc60000fe640d */
[----:B------:R-:W-:Y:S01]  /*28f0*/  IMAD.WIDE.U32 R12, R19, R108, R12 ;  /* 0x0000006c130c7225 */ /* 0x000fe200078e000c */
[----:B------:R-:W-:-:S03]  /*2900*/  SHF.L.U64.HI R19, R96, 0x1, R97 ;  /* 0x0000000160137819 */ /* 0x000fc60000010261 */
[----:B------:R-:W-:Y:S01]  /*2910*/  IMAD.IADD R13, R107, 0x1, R13 ;  /* 0x000000016b0d7824 */ /* 0x000fe200078e020d */
[----:B-1----:R-:W-:-:S04]  /*2920*/  LEA R6, P3, R12, R112, 0x1 ;  /* 0x000000700c067211 */ /* 0x002fc800078608ff */
[----:B------:R-:W-:Y:S01]  /*2930*/  LEA.HI.X R7, R12, R113, R13, 0x1, P3 ;  /* 0x000000710c077211 */ /* 0x000fe200018f0c0d */
[----:B--2---:R-:W-:-:S05]  /*2940*/  HADD2.F32 R10, -RZ, R18.H0_H0 ;  /* 0x20000012ff0a7230 */ /* 0x004fca0000004100 */
[----:B------:R-:W-:Y:S01]  /*2950*/  FMUL R11, R10, R91 ;  /* 0x0000005b0a0b7220 */ /* 0x000fe20000400000 */
[----:B------:R-:W-:-:S03]  /*2960*/  LEA R10, P1, R96, R8, 0x1 ;  /* 0x00000008600a7211 */ /* 0x000fc600078208ff */
[----:B------:R-:W-:-:S05]  /*2970*/  FFMA R11, R26, R90, R11 ;  /* 0x0000005a1a0b7223 */ /* 0x000fca000000000b */
[----:B------:R-:W-:Y:S01]  /*2980*/  F2FP.F16.F32.PACK_AB R14, RZ, R11 ;  /* 0x0000000bff0e723e */ /* 0x000fe200000000ff */
[----:B------:R-:W-:-:S05]  /*2990*/  IMAD.X R11, R19, 0x1, R9, P1 ;  /* 0x00000001130b7824 */ /* 0x000fca00008e0609 */
[----:B------:R1:W-:Y:S01]  /*29a0*/  @P2 STG.E.U16 desc[UR36][R10.64], R14 ;  /* 0x0000000e0a002986 */ /* 0x0003e2000c101524 */
[----:B------:R-:W-:Y:S05]  /*29b0*/  @!P0 BRA `(.L_x_42) ;  /* 0x0000000000048947 */ /* 0x000fea0003800000 */
[----:B------:R2:W5:Y:S02]  /*29c0*/  LDG.E.LTC128B.U16 R18, desc[UR36][R6.64+0x2] ;  /* 0x0000022406127981 */ /* 0x000564000c1e1520 */
.L_x_42:
[----:B------:R-:W-:Y:S05]  /*29d0*/  BSYNC B1 ;  /* 0x0000000000017941 */ /* 0x000fea0003800000 */
.L_x_41:
[----:B-----5:R-:W-:Y:S01]  /*29e0*/  HADD2.F32 R12, -RZ, R18.H0_H0 ;  /* 0x20000012ff0c7230 */ /* 0x020fe20000004100 */
[----:B------:R-:W-:Y:S01]  /*29f0*/  ISETP.GT.AND P1, PT, R3, 0x8, PT ;  /* 0x000000080300780c */ /* 0x000fe20003f24270 */
[----:B------:R-:W-:Y:S03]  /*2a00*/  BSSY B1, `(.L_x_43) ;  /* 0x0000008000017945 */ /* 0x000fe60003800000 */
[----:B------:R-:W-:Y:S01]  /*2a10*/  FMUL R12, R12, R91 ;  /* 0x0000005b0c0c7220 */ /* 0x000fe20000400000 */
[----:B------:R-:W-:-:S03]  /*2a20*/  ISETP.GT.AND P2, PT, R0, RZ, P1 ;  /* 0x000000ff0000720c */ /* 0x000fc60000f44270 */
[----:B------:R-:W-:-:S05]  /*2a30*/  FFMA R12, R27, R90, R12 ;  /* 0x0000005a1b0c7223 */ /* 0x000fca000000000c */
[----:B------:R-:W-:-:S05]  /*2a40*/  F2FP.F16.F32.PACK_AB R12, RZ, R12 ;  /* 0x0000000cff0c723e */ /* 0x000fca00000000ff */
[----:B------:R3:W-:Y:S01]  /*2a50*/  @P0 STG.E.U16 desc[UR36][R10.64+0x2], R12 ;  /* 0x0000020c0a000986 */ /* 0x0007e2000c101524 */
[----:B------:R-:W-:Y:S05]  /*2a60*/  @!P2 BRA `(.L_x_44) ;  /* 0x000000000004a947 */ /* 0x000fea0003800000 */
[----:B------:R4:W5:Y:S02]  /*2a70*/  LDG.E.LTC128B.U16 R18, desc[UR36][R4.64+0x10] ;  /* 0x0000102404127981 */ /* 0x000964000c1e1520 */
.L_x_44:
[----:B------:R-:W-:Y:S05]  /*2a80*/  BSYNC B1 ;  /* 0x0000000000017941 */ /* 0x000fea0003800000 */
.L_x_43:
[----:B---3-5:R-:W-:Y:S01]  /*2a90*/  HADD2.F32 R12, -RZ, R18.H0_H0 ;  /* 0x20000012ff0c7230 */ /* 0x028fe20000004100 */
        /* <DEDUP_REMOVED lines=9> */
.L_x_46:
[----:B------:R-:W-:Y:S05]  /*2b30*/  BSYNC B1 ;  /* 0x0000000000017941 */ /* 0x000fea0003800000 */
.L_x_45:
[----:B-----5:R-:W-:Y:S01]  /*2b40*/  HADD2.F32 R12, -RZ, R18.H0_H0 ;  /* 0x20000012ff0c7230 */ /* 0x020fe20000004100 */
[----:B------:R-:W-:Y:S01]  /*2b50*/  ISETP.GT.AND P1, PT, R0, 0x8, P1 ;  /* 0x000000080000780c */ /* 0x000fe20000f24270 */
[----:B------:R-:W-:Y:S03]  /*2b60*/  BSSY B1, `(.L_x_47) ;  /* 0x0000007000017945 */ /* 0x000fe60003800000 */
[----:B------:R-:W-:-:S04]  /*2b70*/  FMUL R12, R12, R91 ;  /* 0x0000005b0c0c7220 */ /* 0x000fc80000400000 */
[----:B------:R-:W-:-:S05]  /*2b80*/  FFMA R12, R29, R90, R12 ;  /* 0x0000005a1d0c7223 */ /* 0x000fca000000000c */
[----:B------:R-:W-:-:S05]  /*2b90*/  F2FP.F16.F32.PACK_AB R12, RZ, R12 ;  /* 0x0000000cff0c723e */ /* 0x000fca00000000ff */
[----:B------:R0:W-:Y:S01]  /*2ba0*/  @P3 STG.E.U16 desc[UR36][R8.64+0x12], R12 ;  /* 0x0000120c08003986 */ /* 0x0001e2000c101524 */
[----:B------:R-:W-:Y:S05]  /*2bb0*/  @!P1 BRA `(.L_x_48) ;  /* 0x0000000000049947 */ /* 0x000fea0003800000 */
[----:B------:R0:W5:Y:S02]  /*2bc0*/  LDG.E.LTC128B.U16 R18, desc[UR36][R6.64+0x10] ;  /* 0x0000102406127981 */ /* 0x000164000c1e1520 */
.L_x_48:
[----:B------:R-:W-:Y:S05]  /*2bd0*/  BSYNC B1 ;  /* 0x0000000000017941 */ /* 0x000fea0003800000 */
.L_x_47:
[----:B0----5:R-:W-:Y:S01]  /*2be0*/  HADD2.F32 R12, -RZ, R18.H0_H0 ;  /* 0x20000012ff0c7230 */ /* 0x021fe20000004100 */
[----:B------:R-:W-:Y:S01]  /*2bf0*/  ISETP.GT.AND P0, PT, R0, 0x8, P0 ;  /* 0x000000080000780c */ /* 0x000fe20000704270 */
[----:B------:R-:W-:Y:S03]  /*2c00*/  BSSY B1, `(.L_x_49) ;  /* 0x0000007000017945 */ /* 0x000fe60003800000 */
[----:B---3--:R-:W-:-:S04]  /*2c10*/  FMUL R13, R12, R91 ;  /* 0x0000005b0c0d7220 */ /* 0x008fc80000400000 */
[----:B------:R-:W-:-:S05]  /*2c20*/  FFMA R13, R30, R90, R13 ;  /* 0x0000005a1e0d7223 */ /* 0x000fca000000000d */
[----:B------:R-:W-:-:S05]  /*2c30*/  F2FP.F16.F32.PACK_AB R13, RZ, R13 ;  /* 0x0000000dff0d723e */ /* 0x000fca00000000ff */
[----:B------:R0:W-:Y:S01]  /*2c40*/  @P1 STG.E.U16 desc[UR36][R10.64+0x10], R13 ;  /* 0x0000100d0a001986 */ /* 0x0001e2000c101524 */
[----:B------:R-:W-:Y:S05]  /*2c50*/  @!P0 BRA `(.L_x_50) ;  /* 0x0000000000048947 */ /* 0x000fea0003800000 */
[----:B------:R3:W5:Y:S02]  /*2c60*/  LDG.E.LTC128B.U16 R18, desc[UR36][R6.64+0x12] ;  /* 0x0000122406127981 */ /* 0x000764000c1e1520 */
.L_x_50:
[----:B------:R-:W-:Y:S05]  /*2c70*/  BSYNC B1 ;  /* 0x0000000000017941 */ /* 0x000fea0003800000 */
.L_x_49:
        /* <DEDUP_REMOVED lines=10> */
.L_x_52:
[----:B------:R-:W-:Y:S05]  /*2d20*/  BSYNC B1 ;  /* 0x0000000000017941 */ /* 0x000fea0003800000 */
.L_x_51:
[----:B0----5:R-:W-:Y:S01]  /*2d30*/  HADD2.F32 R12, -RZ, R18.H0_H0 ;  /* 0x20000012ff0c7230 */ /* 0x021fe20000004100 */
        /* <DEDUP_REMOVED lines=9> */
.L_x_54:
[----:B------:R-:W-:Y:S05]  /*2dd0*/  BSYNC B1 ;  /* 0x0000000000017941 */ /* 0x000fea0003800000 */
.L_x_53:
        /* <DEDUP_REMOVED lines=9> */
.L_x_56:
[----:B------:R-:W-:Y:S05]  /*2e70*/  BSYNC B1 ;  /* 0x0000000000017941 */ /* 0x000fea0003800000 */
.L_x_55:
[----:B0----5:R-:W-:Y:S01]  /*2e80*/  HADD2.F32 R12, -RZ, R18.H0_H0 ;  /* 0x20000012ff0c7230 */ /* 0x021fe20000004100 */
        /* <DEDUP_REMOVED lines=8> */
.L_x_58:
[----:B------:R-:W-:Y:S05]  /*2f10*/  BSYNC B1 ;  /* 0x0000000000017941 */ /* 0x000fea0003800000 */
.L_x_57:
        /* <DEDUP_REMOVED lines=10> */
.L_x_60:
[----:B------:R-:W-:Y:S05]  /*2fc0*/  BSYNC B1 ;  /* 0x0000000000017941 */ /* 0x000fea0003800000 */
.L_x_59:
        /* <DEDUP_REMOVED lines=10> */
.L_x_62:
[----:B------:R-:W-:Y:S05]  /*3070*/  BSYNC B1 ;  /* 0x0000000000017941 */ /* 0x000fea0003800000 */
.L_x_61:
        /* <DEDUP_REMOVED lines=9> */
.L_x_64:
[----:B------:R-:W-:Y:S05]  /*3110*/  BSYNC B1 ;  /* 0x0000000000017941 */ /* 0x000fea0003800000 */
.L_x_63:
        /* <DEDUP_REMOVED lines=9> */
.L_x_66:
[----:B------:R-:W-:Y:S05]  /*31b0*/  BSYNC B1 ;  /* 0x0000000000017941 */ /* 0x000fea0003800000 */
.L_x_65:
        /* <DEDUP_REMOVED lines=10> */
.L_x_68:
[----:B------:R-:W-:Y:S05]  /*3260*/  BSYNC B1 ;  /* 0x0000000000017941 */ /* 0x000fea0003800000 */
.L_x_67:
        /* <DEDUP_REMOVED lines=10> */
.L_x_70:
[----:B------:R-:W-:Y:S05]  /*3310*/  BSYNC B1 ;  /* 0x0000000000017941 */ /* 0x000fea0003800000 */
.L_x_69:
        /* <DEDUP_REMOVED lines=9> */
.L_x_72:
[----:B------:R-:W-:Y:S05]  /*33b0*/  BSYNC B1 ;  /* 0x0000000000017941 */ /* 0x000fea0003800000 */
.L_x_71:
        /* <DEDUP_REMOVED lines=9> */
.L_x_74:
[----:B------:R-:W-:Y:S05]  /*3450*/  BSYNC B1 ;  /* 0x0000000000017941 */ /* 0x000fea0003800000 */
.L_x_73:
        /* <DEDUP_REMOVED lines=10> */
.L_x_76:
[----:B------:R-:W-:Y:S05]  /*3500*/  BSYNC B1 ;  /* 0x0000000000017941 */ /* 0x000fea0003800000 */
.L_x_75:
        /* <DEDUP_REMOVED lines=10> */
.L_x_78:
[----:B------:R-:W-:Y:S05]  /*35b0*/  BSYNC B1 ;  /* 0x0000000000017941 */ /* 0x000fea0003800000 */
.L_x_77:
        /* <DEDUP_REMOVED lines=9> */
.L_x_80:
[----:B------:R-:W-:Y:S05]  /*3650*/  BSYNC B1 ;  /* 0x0000000000017941 */ /* 0x000fea0003800000 */
.L_x_79:
        /* <DEDUP_REMOVED lines=9> */
.L_x_82:
[----:B------:R-:W-:Y:S05]  /*36f0*/  BSYNC B1 ;  /* 0x0000000000017941 */ /* 0x000fea0003800000 */
.L_x_81:
        /* <DEDUP_REMOVED lines=10> */
.L_x_84:
[----:B------:R-:W-:Y:S05]  /*37a0*/  BSYNC B1 ;  /* 0x0000000000017941 */ /* 0x000fea0003800000 */
.L_x_83:
        /* <DEDUP_REMOVED lines=10> */
.L_x_86:
[----:B------:R-:W-:Y:S05]  /*3850*/  BSYNC B1 ;  /* 0x0000000000017941 */ /* 0x000fea0003800000 */
.L_x_85:
        /* <DEDUP_REMOVED lines=9> */
.L_x_88:
[----:B------:R-:W-:Y:S05]  /*38f0*/  BSYNC B1 ;  /* 0x0000000000017941 */ /* 0x000fea0003800000 */
.L_x_87:
        /* <DEDUP_REMOVED lines=9> */
.L_x_90:
[----:B------:R-:W-:Y:S05]  /*3990*/  BSYNC B1 ;  /* 0x0000000000017941 */ /* 0x000fea0003800000 */
.L_x_89:
        /* <DEDUP_REMOVED lines=10> */
.L_x_92:
[----:B------:R-:W-:Y:S05]  /*3a40*/  BSYNC B1 ;  /* 0x0000000000017941 */ /* 0x000fea0003800000 */
.L_x_91:
        /* <DEDUP_REMOVED lines=10> */
.L_x_94:
[----:B------:R-:W-:Y:S05]  /*3af0*/  BSYNC B1 ;  /* 0x0000000000017941 */ /* 0x000fea0003800000 */
.L_x_93:
        /* <DEDUP_REMOVED lines=9> */
.L_x_96:
[----:B------:R-:W-:Y:S05]  /*3b90*/  BSYNC B1 ;  /* 0x0000000000017941 */ /* 0x000fea0003800000 */
.L_x_95:
        /* <DEDUP_REMOVED lines=9> */
.L_x_98:
[----:B------:R-:W-:Y:S05]  /*3c30*/  BSYNC B1 ;  /* 0x0000000000017941 */ /* 0x000fea0003800000 */
.L_x_97:
        /* <DEDUP_REMOVED lines=10> */
.L_x_100:
[----:B------:R-:W-:Y:S05]  /*3ce0*/  BSYNC B1 ;  /* 0x0000000000017941 */ /* 0x000fea0003800000 */
.L_x_99:
        /* <DEDUP_REMOVED lines=10> */
.L_x_102:
[----:B------:R-:W-:Y:S05]  /*3d90*/  BSYNC B1 ;  /* 0x0000000000017941 */ /* 0x000fea0003800000 */
.L_x_101:
        /* <DEDUP_REMOVED lines=9> */
.L_x_104:
[----:B------:R-:W-:Y:S05]  /*3e30*/  BSYNC B1 ;  /* 0x0000000000017941 */ /* 0x000fea0003800000 */
.L_x_103:
        /* <DEDUP_REMOVED lines=9> */
.L_x_106:
[----:B------:R-:W-:Y:S05]  /*3ed0*/  BSYNC B1 ;  /* 0x0000000000017941 */ /* 0x000fea0003800000 */
.L_x_105:
        /* <DEDUP_REMOVED lines=10> */
.L_x_108:
[----:B------:R-:W-:Y:S05]  /*3f80*/  BSYNC B1 ;  /* 0x0000000000017941 */ /* 0x000fea0003800000 */
.L_x_107:
        /* <DEDUP_REMOVED lines=10> */
.L_x_110:
[----:B------:R-:W-:Y:S05]  /*4030*/  BSYNC B1 ;  /* 0x0000000000017941 */ /* 0x000fea0003800000 */
.L_x_109:
        /* <DEDUP_REMOVED lines=9> */
.L_x_112:
[----:B------:R-:W-:Y:S05]  /*40d0*/  BSYNC B1 ;  /* 0x0000000000017941 */ /* 0x000fea0003800000 */
.L_x_111:
        /* <DEDUP_REMOVED lines=9> */
.L_x_114:
[----:B------:R-:W-:Y:S05]  /*4170*/  BSYNC B1 ;  /* 0x0000000000017941 */ /* 0x000fea0003800000 */
.L_x_113:
        /* <DEDUP_REMOVED lines=10> */
.L_x_116:
[----:B------:R-:W-:Y:S05]  /*4220*/  BSYNC B1 ;  /* 0x0000000000017941 */ /* 0x000fea0003800000 */
.L_x_115:
        /* <DEDUP_REMOVED lines=10> */
.L_x_118:
[----:B------:R-:W-:Y:S05]  /*42d0*/  BSYNC B1 ;  /* 0x0000000000017941 */ /* 0x000fea0003800000 */
.L_x_117:
        /* <DEDUP_REMOVED lines=9> */
.L_x_120:
[----:B------:R-:W-:Y:S05]  /*4370*/  BSYNC B1 ;  /* 0x0000000000017941 */ /* 0x000fea0003800000 */
.L_x_119:
        /* <DEDUP_REMOVED lines=9> */
.L_x_122:
[----:B------:R-:W-:Y:S05]  /*4410*/  BSYNC B1 ;  /* 0x0000000000017941 */ /* 0x000fea0003800000 */
.L_x_121:
        /* <DEDUP_REMOVED lines=10> */
.L_x_124:
[----:B------:R-:W-:Y:S05]  /*44c0*/  BSYNC B1 ;  /* 0x0000000000017941 */ /* 0x000fea0003800000 */
.L_x_123:
        /* <DEDUP_REMOVED lines=10> */
.L_x_126:
[----:B------:R-:W-:Y:S05]  /*4570*/  BSYNC B1 ;  /* 0x0000000000017941 */ /* 0x000fea0003800000 */
.L_x_125:
        /* <DEDUP_REMOVED lines=9> */
.L_x_128:
[----:B------:R-:W-:Y:S05]  /*4610*/  BSYNC B1 ;  /* 0x0000000000017941 */ /* 0x000fea0003800000 */
.L_x_127:
        /* <DEDUP_REMOVED lines=9> */
.L_x_130:
[----:B------:R-:W-:Y:S05]  /*46b0*/  BSYNC B1 ;  /* 0x0000000000017941 */ /* 0x000fea0003800000 */
.L_x_129:
        /* <DEDUP_REMOVED lines=10> */
.L_x_132:
[----:B------:R-:W-:Y:S05]  /*4760*/  BSYNC B1 ;  /* 0x0000000000017941 */ /* 0x000fea0003800000 */
.L_x_131:
        /* <DEDUP_REMOVED lines=10> */
.L_x_134:
[----:B------:R-:W-:Y:S05]  /*4810*/  BSYNC B1 ;  /* 0x0000000000017941 */ /* 0x000fea0003800000 */
.L_x_133:
        /* <DEDUP_REMOVED lines=9> */
.L_x_136:
[----:B------:R-:W-:Y:S05]  /*48b0*/  BSYNC B1 ;  /* 0x0000000000017941 */ /* 0x000fea0003800000 */
.L_x_135:
        /* <DEDUP_REMOVED lines=9> */
.L_x_138:
[----:B------:R-:W-:Y:S05]  /*4950*/  BSYNC B1 ;  /* 0x0000000000017941 */ /* 0x000fea0003800000 */
.L_x_137:
        /* <DEDUP_REMOVED lines=10> */
.L_x_140:
[----:B------:R-:W-:Y:S05]  /*4a00*/  BSYNC B1 ;  /* 0x0000000000017941 */ /* 0x000fea0003800000 */
.L_x_139:
        /* <DEDUP_REMOVED lines=10> */
.L_x_142:
[----:B------:R-:W-:Y:S05]  /*4ab0*/  BSYNC B1 ;  /* 0x0000000000017941 */ /* 0x000fea0003800000 */
.L_x_141:
        /* <DEDUP_REMOVED lines=9> */
.L_x_144:
[----:B------:R-:W-:Y:S05]  /*4b50*/  BSYNC B1 ;  /* 0x0000000000017941 */ /* 0x000fea0003800000 */
.L_x_143:
        /* <DEDUP_REMOVED lines=9> */
.L_x_146:
[----:B------:R-:W-:Y:S05]  /*4bf0*/  BSYNC B1 ;  /* 0x0000000000017941 */ /* 0x000fea0003800000 */
.L_x_145:
        /* <DEDUP_REMOVED lines=10> */
.L_x_148:
[----:B------:R-:W-:Y:S05]  /*4ca0*/  BSYNC B1 ;  /* 0x0000000000017941 */ /* 0x000fea0003800000 */
.L_x_147:
        /* <DEDUP_REMOVED lines=10> */
.L_x_150:
[----:B------:R-:W-:Y:S05]  /*4d50*/  BSYNC B1 ;  /* 0x0000000000017941 */ /* 0x000fea0003800000 */
.L_x_149:
        /* <DEDUP_REMOVED lines=9> */
.L_x_152:
[----:B------:R-:W-:Y:S05]  /*4df0*/  BSYNC B1 ;  /* 0x0000000000017941 */ /* 0x000fea0003800000 */
.L_x_151:
        /* <DEDUP_REMOVED lines=9> */
.L_x_154:
[----:B------:R-:W-:Y:S05]  /*4e90*/  BSYNC B1 ;  /* 0x0000000000017941 */ /* 0x000fea0003800000 */
.L_x_153:
        /* <DEDUP_REMOVED lines=10> */
.L_x_156:
[----:B------:R-:W-:Y:S05]  /*4f40*/  BSYNC B1 ;  /* 0x0000000000017941 */ /* 0x000fea0003800000 */
.L_x_155:
        /* <DEDUP_REMOVED lines=10> */
.L_x_158:
[----:B------:R-:W-:Y:S05]  /*4ff0*/  BSYNC B1 ;  /* 0x0000000000017941 */ /* 0x000fea0003800000 */
.L_x_157:
[----:B0---45:R-:W-:Y:S01]  /*5000*/  HADD2.F32 R4, -RZ, R18.H0_H0 ;  /* 0x20000012ff047230 */ /* 0x031fe20000004100 */
        /* <DEDUP_REMOVED lines=8> */
.L_x_160:
[----:B------:R-:W-:Y:S05]  /*5090*/  BSYNC B1 ;  /* 0x0000000000017941 */ /* 0x000fea0003800000 */
.L_x_159:
[----:B0----5:R-:W-:Y:S01]  /*50a0*/  HADD2.F32 R4, -RZ, R18.H0_H0 ;  /* 0x20000012ff047230 */ /* 0x021fe20000004100 */
[----:B------:R-:W-:Y:S01]  /*50b0*/  ISETP.GT.AND P0, PT, R0, 0x8, P0 ;  /* 0x000000080000780c */ /* 0x000fe20000704270 */
[----:B------:R-:W-:Y:S01]  /*50c0*/  @P1 IMAD.MOV.U32 R5, RZ, RZ, R11 ;  /* 0x000000ffff051224 */ /* 0x000fe200078e000b */
[----:B------:R-:W-:Y:S02]  /*50d0*/  BSSY B1, `(.L_x_161) ;  /* 0x0000008000017945 */ /* 0x000fe40003800000 */
[----:B------:R-:W-:Y:S01]  /*50e0*/  FMUL R3, R4, R91 ;  /* 0x0000005b04037220 */ /* 0x000fe20000400000 */
[----:B------:R-:W-:-:S03]  /*50f0*/  @P1 IMAD.MOV.U32 R4, RZ, RZ, R10 ;  /* 0x000000ffff041224 */ /* 0x000fc600078e000a */
[----:B------:R-:W-:-:S05]  /*5100*/  FFMA R3, R86, R90, R3 ;  /* 0x0000005a56037223 */ /* 0x000fca0000000003 */
[----:B------:R-:W-:-:S05]  /*5110*/  F2FP.F16.F32.PACK_AB R3, RZ, R3 ;  /* 0x00000003ff03723e */ /* 0x000fca00000000ff */
[----:B------:R0:W-:Y:S01]  /*5120*/  @P1 STG.E.U16 desc[UR36][R4.64+0xf0], R3 ;  /* 0x0000f00304001986 */ /* 0x0001e2000c101524 */
[----:B------:R-:W-:Y:S05]  /*5130*/  @!P0 BRA `(.L_x_162) ;  /* 0x0000000000048947 */ /* 0x000fea0003800000 */
[----:B------:R0:W5:Y:S02]  /*5140*/  LDG.E.LTC128B.U16 R18, desc[UR36][R6.64+0xf2] ;  /* 0x0000f22406127981 */ /* 0x000164000c1e1520 */
.L_x_162:
[----:B------:R-:W-:Y:S05]  /*5150*/  BSYNC B1 ;  /* 0x0000000000017941 */ /* 0x000fea0003800000 */
.L_x_161:
[----:B------:R-:W-:Y:S05]  /*5160*/  @!P0 BRA `(.L_x_163) ;  /* 0x0000001000b08947 */ /* 0x000fea0003800000 */
[----:B-----5:R-:W-:-:S05]  /*5170*/  HADD2.F32 R18, -RZ, R18.H0_H0 ;  /* 0x20000012ff127230 */ /* 0x020fca0000004100 */
[----:B------:R-:W-:-:S04]  /*5180*/  FMUL R18, R18, R91 ;  /* 0x0000005b12127220 */ /* 0x000fc80000400000 */
[----:B------:R-:W-:-:S05]  /*5190*/  FFMA R18, R87, R90, R18 ;  /* 0x0000005a57127223 */ /* 0x000fca0000000012 */
[----:B------:R-:W-:-:S05]  /*51a0*/  F2FP.F16.F32.PACK_AB R18, RZ, R18 ;  /* 0x00000012ff12723e */ /* 0x000fca00000000ff */
[----:B------:R0:W-:Y:S01]  /*51b0*/  STG.E.U16 desc[UR36][R10.64+0xf2], R18 ;  /* 0x0000f2120a007986 */ /* 0x0001e2000c101524 */
[----:B------:R-:W-:Y:S05]  /*51c0*/  BRA `(.L_x_163) ;  /* 0x0000001000987947 */ /* 0x000fea0003800000 */
.L_x_38:
[----:B------:R-:W-:Y:S01]  /*51d0*/  ISETP.GT.AND P3, PT, R3, 0x1, PT ;  /* 0x000000010300780c */ /* 0x000fe20003f64270 */
[----:B------:R-:W-:Y:S01]  /*51e0*/  ULDC.64 UR4, c[0x0][0x5c0] ;  /* 0x0001700000047ab9 */ /* 0x000fe20000000a00 */
[-C--:B------:R-:W-:Y:S01]  /*51f0*/  FMUL R24, R24, R90.reuse ;  /* 0x0000005a18187220 */ /* 0x080fe20000400000 */
[----:B------:R-:W-:Y:S01]  /*5200*/  LEA R4, P4, R106, UR4, 0x1 ;  /* 0x000000046a047c11 */ /* 0x000fe2000f8808ff */
[-C--:B------:R-:W-:Y:S01]  /*5210*/  FMUL R25, R25, R90.reuse ;  /* 0x0000005a19197220 */ /* 0x080fe20000400000 */
[----:B------:R-:W-:Y:S01]  /*5220*/  ISETP.GT.AND P0, PT, R0, RZ, P3 ;  /* 0x000000ff0000720c */ /* 0x000fe20001f04270 */
[----:B------:R-:W-:Y:S01]  /*5230*/  FMUL R26, R26, R90 ;  /* 0x0000005a1a1a7220 */ /* 0x000fe20000400000 */
[----:B------:R-:W-:Y:S01]  /*5240*/  F2FP.F16.F32.PACK_AB R24, RZ, R24 ;  /* 0x00000018ff18723e */ /* 0x000fe200000000ff */
[-C--:B------:R-:W-:Y:S01]  /*5250*/  FMUL R27, R27, R90.reuse ;  /* 0x0000005a1b1b7220 */ /* 0x080fe20000400000 */
[----:B------:R-:W-:Y:S01]  /*5260*/  LEA.HI.X R5, R106, UR5, R115, 0x1, P4 ;  /* 0x000000056a057c11 */ /* 0x000fe2000a0f0c73 */
[-C--:B------:R-:W-:Y:S01]  /*5270*/  FMUL R28, R28, R90.reuse ;  /* 0x0000005a1c1c7220 */ /* 0x080fe20000400000 */
[----:B------:R-:W-:Y:S01]  /*5280*/  F2FP.F16.F32.PACK_AB R25, RZ, R25 ;  /* 0x00000019ff19723e */ /* 0x000fe200000000ff */
[-C--:B------:R-:W-:Y:S01]  /*5290*/  FMUL R29, R29, R90.reuse ;  /* 0x0000005a1d1d7220 */ /* 0x080fe20000400000 */
[----:B------:R-:W-:Y:S01]  /*52a0*/  ISETP.GT.AND P2, PT, R0, 0x8, P2 ;  /* 0x000000080000780c */ /* 0x000fe20001744270 */
[----:B------:R-:W-:Y:S01]  /*52b0*/  @P1 STG.E.U16 desc[UR36][R4.64], R24 ;  /* 0x0000001804001986 */ /* 0x000fe2000c101524 */
[----:B------:R-:W-:Y:S01]  /*52c0*/  ISETP.GT.AND P1, PT, R3, 0x8, PT ;  /* 0x000000080300780c */ /* 0x000fe20003f24270 */
[----:B------:R-:W-:Y:S01]  /*52d0*/  FMUL R30, R30, R90 ;  /* 0x0000005a1e1e7220 */ /* 0x000fe20000400000 */
[C---:B------:R-:W-:Y:S01]  /*52e0*/  SHF.L.U64.HI R7, R96.reuse, 0x1, R97 ;  /* 0x0000000160077819 */ /* 0x040fe20000010261 */
[----:B------:R-:W-:Y:S01]  /*52f0*/  @P0 STG.E.U16 desc[UR36][R4.64+0x2], R25 ;  /* 0x0000021904000986 */ /* 0x000fe2000c101524 */
[----:B------:R-:W-:Y:S01]  /*5300*/  LEA R6, P5, R96, R4, 0x1 ;  /* 0x0000000460067211 */ /* 0x000fe200078a08ff */
[-C--:B------:R-:W-:Y:S01]  /*5310*/  FMUL R31, R31, R90.reuse ;  /* 0x0000005a1f1f7220 */ /* 0x080fe20000400000 */
[----:B------:R-:W-:Y:S01]  /*5320*/  ISETP.GT.AND P3, PT, R0, 0x8, P3 ;  /* 0x000000080000780c */ /* 0x000fe20001f64270 */
[-C--:B------:R-:W-:Y:S01]  /*5330*/  FMUL R32, R32, R90.reuse ;  /* 0x0000005a20207220 */ /* 0x080fe20000400000 */
[----:B------:R-:W-:Y:S01]  /*5340*/  ISETP.GT.AND P0, PT, R3, 0x9, PT ;  /* 0x000000090300780c */ /* 0x000fe20003f04270 */
[----:B------:R-:W-:Y:S01]  /*5350*/  IMAD.X R7, R7, 0x1, R5, P5 ;  /* 0x0000000107077824 */ /* 0x000fe200028e0605 */
[----:B------:R-:W-:Y:S01]  /*5360*/  ISETP.GT.AND P4, PT, R0, RZ, P1 ;  /* 0x000000ff0000720c */ /* 0x000fe20000f84270 */
[----:B------:R-:W-:Y:S01]  /*5370*/  FMUL R33, R33, R90 ;  /* 0x0000005a21217220 */ /* 0x000fe20000400000 */
[----:B------:R-:W-:Y:S01]  /*5380*/  F2FP.F16.F32.PACK_AB R26, RZ, R26 ;  /* 0x0000001aff1a723e */ /* 0x000fe200000000ff */
[-C--:B------:R-:W-:Y:S01]  /*5390*/  FMUL R34, R34, R90.reuse ;  /* 0x0000005a22227220 */ /* 0x080fe20000400000 */
[----:B------:R-:W-:Y:S01]  /*53a0*/  ISETP.GT.AND P5, PT, R0, RZ, P0 ;  /* 0x000000ff0000720c */ /* 0x000fe200007a4270 */
[----:B------:R-:W-:Y:S01]  /*53b0*/  FMUL R35, R35, R90 ;  /* 0x0000005a23237220 */ /* 0x000fe20000400000 */
[----:B------:R-:W-:Y:S01]  /*53c0*/  F2FP.F16.F32.PACK_AB R27, RZ, R27 ;  /* 0x0000001bff1b723e */ /* 0x000fe200000000ff */
[----:B------:R-:W-:Y:S01]  /*53d0*/  @P2 STG.E.U16 desc[UR36][R6.64], R26 ;  /* 0x0000001a06002986 */ /* 0x000fe2000c101524 */
[----:B------:R-:W-:Y:S01]  /*53e0*/  F2FP.F16.F32.PACK_AB R28, RZ, R28 ;  /* 0x0000001cff1c723e */ /* 0x000fe200000000ff */
[-C--:B------:R-:W-:Y:S01]  /*53f0*/  FMUL R36, R36, R90.reuse ;  /* 0x0000005a24247220 */ /* 0x080fe20000400000 */
[C---:B------:R-:W-:Y:S01]  /*5400*/  ISETP.GT.AND P2, PT, R0.reuse, 0x8, P1 ;  /* 0x000000080000780c */ /* 0x040fe20000f44270 */
[----:B------:R-:W-:Y:S01]  /*5410*/  @P3 STG.E.U16 desc[UR36][R6.64+0x2], R27 ;  /* 0x0000021b06003986 */ /* 0x000fe2000c101524 */
[----:B------:R-:W-:Y:S01]  /*5420*/  ISETP.GT.AND P1, PT, R3, 0x10, PT ;  /* 0x000000100300780c */ /* 0x000fe20003f24270 */
[-C--:B------:R-:W-:Y:S01]  /*5430*/  FMUL R37, R37, R90.reuse ;  /* 0x0000005a25257220 */ /* 0x080fe20000400000 */
[----:B------:R-:W-:Y:S01]  /*5440*/  F2FP.F16.F32.PACK_AB R29, RZ, R29 ;  /* 0x0000001dff1d723e */ /* 0x000fe200000000ff */
[----:B------:R-:W-:Y:S01]  /*5450*/  @P4 STG.E.U16 desc[UR36][R4.64+0x10], R28 ;  /* 0x0000101c04004986 */ /* 0x000fe2000c101524 */
[----:B------:R-:W-:Y:S01]  /*5460*/  ISETP.GT.AND P3, PT, R0, 0x8, P0 ;  /* 0x000000080000780c */ /* 0x000fe20000764270 */
[-C--:B------:R-:W-:Y:S01]  /*5470*/  FMUL R38, R38, R90.reuse ;  /* 0x0000005a26267220 */ /* 0x080fe20000400000 */
[----:B------:R-:W-:Y:S01]  /*5480*/  ISETP.GT.AND P0, PT, R3, 0x11, PT ;  /* 0x000000110300780c */ /* 0x000fe20003f04270 */
[----:B------:R-:W-:Y:S01]  /*5490*/  @P5 STG.E.U16 desc[UR36][R4.64+0x12], R29 ;  /* 0x0000121d04005986 */ /* 0x000fe2000c101524 */
        /* <DEDUP_REMOVED lines=162> */
[----:B------:R-:W-:-:S02]  /*5ec0*/  F2FP.F16.F32.PACK_AB R62, RZ, R62 ;  /* 0x0000003eff3e723e */ /* 0x000fc400000000ff */
[C---:B------:R-:W-:Y:S02]  /*5ed0*/  ISETP.GT.AND P5, PT, R0.reuse, RZ, P0 ;  /* 0x000000ff0000720c */ /* 0x040fe400007a4270 */
[----:B------:R-:W-:Y:S01]  /*5ee0*/  F2FP.F16.F32.PACK_AB R63, RZ, R63 ;  /* 0x0000003fff3f723e */ /* 0x000fe200000000ff */
[----:B------:R-:W-:Y:S01]  /*5ef0*/  @P2 STG.E.U16 desc[UR36][R6.64+0x90], R62 ;  /* 0x0000903e06002986 */ /* 0x000fe2000c101524 */
[----:B------:R-:W-:Y:S02]  /*5f00*/  F2FP.F16.F32.PACK_AB R64, RZ, R64 ;  /* 0x00000040ff40723e */ /* 0x000fe400000000ff */
[C---:B------:R-:W-:Y:S01]  /*5f10*/  ISETP.GT.AND P2, PT, R0.reuse, 0x8, P1 ;  /* 0x000000080000780c */ /* 0x040fe20000f44270 */
[----:B------:R-:W-:Y:S01]  /*5f20*/  @P3 STG.E.U16 desc[UR36][R6.64+0x92], R63 ;  /* 0x0000923f06003986 */ /* 0x000fe2000c101524 */
[----:B------:R-:W-:Y:S02]  /*5f30*/  ISETP.GT.AND P1, PT, R3, 0x58, PT ;  /* 0x000000580300780c */ /* 0x000fe40003f24270 */
[----:B------:R-:W-:Y:S01]  /*5f40*/  F2FP.F16.F32.PACK_AB R65, RZ, R65 ;  /* 0x00000041ff41723e */ /* 0x000fe200000000ff */
[----:B------:R-:W-:Y:S01]  /*5f50*/  @P4 STG.E.U16 desc[UR36][R4.64+0xa0], R64 ;  /* 0x0000a04004004986 */ /* 0x000fe2000c101524 */
[----:B------:R-:W-:-:S02]  /*5f60*/  ISETP.GT.AND P3, PT, R0, 0x8, P0 ;  /* 0x000000080000780c */ /* 0x000fc40000764270 */
[----:B------:R-:W-:Y:S01]  /*5f70*/  ISETP.GT.AND P0, PT, R3, 0x59, PT ;  /* 0x000000590300780c */ /* 0x000fe20003f04270 */
[----:B------:R-:W-:Y:S01]  /*5f80*/  @P5 STG.E.U16 desc[UR36][R4.64+0xa2], R65 ;  /* 0x0000a24104005986 */ /* 0x000fe2000c101524 */
[C---:B------:R-:W-:Y:S02]  /*5f90*/  ISETP.GT.AND P4, PT, R0.reuse, RZ, P1 ;  /* 0x000000ff0000720c */ /* 0x040fe40000f84270 */
[----:B------:R-:W-:Y:S02]  /*5fa0*/  F2FP.F16.F32.PACK_AB R66, RZ, R66 ;  /* 0x00000042ff42723e */ /* 0x000fe400000000ff */
[----:B------:R-:W-:Y:S02]  /*5fb0*/  ISETP.GT.AND P5, PT, R0, RZ, P0 ;  /* 0x000000ff0000720c */ /* 0x000fe400007a4270 */
[----:B------:R-:W-:Y:S01]  /*5fc0*/  F2FP.F16.F32.PACK_AB R67, RZ, R67 ;  /* 0x00000043ff43723e */ /* 0x000fe200000000ff */
[----:B------:R-:W-:Y:S01]  /*5fd0*/  @P2 STG.E.U16 desc[UR36][R6.64+0xa0], R66 ;  /* 0x0000a04206002986 */ /* 0x000fe2000c101524 */
[----:B------:R-:W-:-:S02]  /*5fe0*/  F2FP.F16.F32.PACK_AB R68, RZ, R68 ;  /* 0x00000044ff44723e */ /* 0x000fc400000000ff */
[C---:B------:R-:W-:Y:S01]  /*5ff0*/  ISETP.GT.AND P2, PT, R0.reuse, 0x8, P1 ;  /* 0x000000080000780c */ /* 0x040fe20000f44270 */
[----:B------:R-:W-:Y:S01]  /*6000*/  @P3 STG.E.U16 desc[UR36][R6.64+0xa2], R67 ;  /* 0x0000a24306003986 */ /* 0x000fe2000c101524 */
[C---:B------:R-:W-:Y:S02]  /*6010*/  ISETP.GT.AND P1, PT, R3.reuse, 0x60, PT ;  /* 0x000000600300780c */ /* 0x040fe40003f24270 */
[----:B------:R-:W-:Y:S01]  /*6020*/  F2FP.F16.F32.PACK_AB R69, RZ, R69 ;  /* 0x00000045ff45723e */ /* 0x000fe200000000ff */
[----:B------:R-:W-:Y:S01]  /*6030*/  @P4 STG.E.U16 desc[UR36][R4.64+0xb0], R68 ;  /* 0x0000b04404004986 */ /* 0x000fe2000c101524 */
[C---:B------:R-:W-:Y:S02]  /*6040*/  ISETP.GT.AND P3, PT, R0.reuse, 0x8, P0 ;  /* 0x000000080000780c */ /* 0x040fe40000764270 */
[----:B------:R-:W-:Y:S01]  /*6050*/  ISETP.GT.AND P0, PT, R3, 0x61, PT ;  /* 0x000000610300780c */ /* 0x000fe20003f04270 */
[----:B------:R-:W-:Y:S01]  /*6060*/  @P5 STG.E.U16 desc[UR36][R4.64+0xb2], R69 ;  /* 0x0000b24504005986 */ /* 0x000fe2000c101524 */
[----:B------:R-:W-:-:S02]  /*6070*/  ISETP.GT.AND P4, PT, R0, RZ, P1 ;  /* 0x000000ff0000720c */ /* 0x000fc40000f84270 */
[C---:B------:R-:W-:Y:S02]  /*6080*/  ISETP.GT.AND P5, PT, R0.reuse, RZ, P0 ;  /* 0x000000ff0000720c */ /* 0x040fe400007a4270 */
[----:B------:R-:W-:Y:S02]  /*6090*/  F2FP.F16.F32.PACK_AB R70, RZ, R70 ;  /* 0x00000046ff46723e */ /* 0x000fe400000000ff */
[----:B------:R-:W-:Y:S02]  /*60a0*/  F2FP.F16.F32.PACK_AB R71, RZ, R71 ;  /* 0x00000047ff47723e */ /* 0x000fe400000000ff */
[----:B------:R-:W-:Y:S01]  /*60b0*/  F2FP.F16.F32.PACK_AB R72, RZ, R72 ;  /* 0x00000048ff48723e */ /* 0x000fe200000000ff */
[----:B------:R-:W-:Y:S01]  /*60c0*/  @P2 STG.E.U16 desc[UR36][R6.64+0xb0], R70 ;  /* 0x0000b04606002986 */ /* 0x000fe2000c101524 */
[----:B------:R-:W-:Y:S02]  /*60d0*/  F2FP.F16.F32.PACK_AB R73, RZ, R73 ;  /* 0x00000049ff49723e */ /* 0x000fe400000000ff */
[C---:B------:R-:W-:Y:S01]  /*60e0*/  ISETP.GT.AND P1, PT, R0.reuse, 0x8, P1 ;  /* 0x000000080000780c */ /* 0x040fe20000f24270 */
[----:B------:R-:W-:Y:S01]  /*60f0*/  @P3 STG.E.U16 desc[UR36][R6.64+0xb2], R71 ;  /* 0x0000b24706003986 */ /* 0x000fe2000c101524 */
[----:B------:R-:W-:-:S02]  /*6100*/  ISETP.GT.AND P2, PT, R0, 0x8, P0 ;  /* 0x000000080000780c */ /* 0x000fc40000744270 */
[----:B------:R-:W-:Y:S01]  /*6110*/  F2FP.F16.F32.PACK_AB R74, RZ, R74 ;  /* 0x0000004aff4a723e */ /* 0x000fe200000000ff */
[----:B------:R-:W-:Y:S01]  /*6120*/  @P4 STG.E.U16 desc[UR36][R4.64+0xc0], R72 ;  /* 0x0000c04804004986 */ /* 0x000fe2000c101524 */
[C---:B------:R-:W-:Y:S02]  /*6130*/  ISETP.GT.AND P4, PT, R3.reuse, 0x68, PT ;  /* 0x000000680300780c */ /* 0x040fe40003f84270 */
[----:B------:R-:W-:Y:S01]  /*6140*/  ISETP.GT.AND P0, PT, R3, 0x69, PT ;  /* 0x000000690300780c */ /* 0x000fe20003f04270 */
[----:B------:R-:W-:Y:S01]  /*6150*/  @P5 STG.E.U16 desc[UR36][R4.64+0xc2], R73 ;  /* 0x0000c24904005986 */ /* 0x000fe2000c101524 */
[----:B------:R-:W-:Y:S02]  /*6160*/  ISETP.GT.AND P5, PT, R0, RZ, P4 ;  /* 0x000000ff0000720c */ /* 0x000fe400027a4270 */
[----:B------:R-:W-:Y:S01]  /*6170*/  F2FP.F16.F32.PACK_AB R75, RZ, R75 ;  /* 0x0000004bff4b723e */ /* 0x000fe200000000ff */
[----:B------:R-:W-:Y:S01]  /*6180*/  @P1 STG.E.U16 desc[UR36][R6.64+0xc0], R74 ;  /* 0x0000c04a06001986 */ /* 0x000fe2000c101524 */
[----:B------:R-:W-:-:S02]  /*6190*/  F2FP.F16.F32.PACK_AB R76, RZ, R76 ;  /* 0x0000004cff4c723e */ /* 0x000fc400000000ff */
[C---:B------:R-:W-:Y:S01]  /*61a0*/  ISETP.GT.AND P3, PT, R0.reuse, RZ, P0 ;  /* 0x000000ff0000720c */ /* 0x040fe20000764270 */
[----:B------:R-:W-:Y:S01]  /*61b0*/  @P2 STG.E.U16 desc[UR36][R6.64+0xc2], R75 ;  /* 0x0000c24b06002986 */ /* 0x000fe2000c101524 */
[C---:B------:R-:W-:Y:S02]  /*61c0*/  ISETP.GT.AND P4, PT, R0.reuse, 0x8, P4 ;  /* 0x000000080000780c */ /* 0x040fe40002784270 */
[----:B------:R-:W-:Y:S02]  /*61d0*/  F2FP.F16.F32.PACK_AB R77, RZ, R77 ;  /* 0x0000004dff4d723e */ /* 0x000fe400000000ff */
[----:B------:R-:W-:Y:S01]  /*61e0*/  F2FP.F16.F32.PACK_AB R78, RZ, R78 ;  /* 0x0000004eff4e723e */ /* 0x000fe200000000ff */
[----:B------:R-:W-:Y:S01]  /*61f0*/  @P5 STG.E.U16 desc[UR36][R4.64+0xd0], R76 ;  /* 0x0000d04c04005986 */ /* 0x000fe2000c101524 */
[----:B------:R-:W-:Y:S02]  /*6200*/  ISETP.GT.AND P5, PT, R0, 0x8, P0 ;  /* 0x000000080000780c */ /* 0x000fe400007a4270 */
[----:B------:R-:W-:-:S02]  /*6210*/  F2FP.F16.F32.PACK_AB R79, RZ, R79 ;  /* 0x0000004fff4f723e */ /* 0x000fc400000000ff */
[C---:B------:R-:W-:Y:S01]  /*6220*/  ISETP.GT.AND P2, PT, R3.reuse, 0x71, PT ;  /* 0x000000710300780c */ /* 0x040fe20003f44270 */
[----:B------:R-:W-:Y:S01]  /*6230*/  @P3 STG.E.U16 desc[UR36][R4.64+0xd2], R77 ;  /* 0x0000d24d04003986 */ /* 0x000fe2000c101524 */
[----:B------:R-:W-:Y:S02]  /*6240*/  ISETP.GT.AND P3, PT, R3, 0x70, PT ;  /* 0x000000700300780c */ /* 0x000fe40003f64270 */
[----:B------:R-:W-:Y:S01]  /*6250*/  F2FP.F16.F32.PACK_AB R80, RZ, R80 ;  /* 0x00000050ff50723e */ /* 0x000fe200000000ff */
[----:B------:R-:W-:Y:S01]  /*6260*/  @P4 STG.E.U16 desc[UR36][R6.64+0xd0], R78 ;  /* 0x0000d04e06004986 */ /* 0x000fe2000c101524 */
[C---:B------:R-:W-:Y:S02]  /*6270*/  ISETP.GT.AND P4, PT, R0.reuse, RZ, P2 ;  /* 0x000000ff0000720c */ /* 0x040fe40001784270 */
[----:B------:R-:W-:Y:S01]  /*6280*/  F2FP.F16.F32.PACK_AB R81, RZ, R81 ;  /* 0x00000051ff51723e */ /* 0x000fe200000000ff */
[----:B------:R-:W-:Y:S01]  /*6290*/  @P5 STG.E.U16 desc[UR36][R6.64+0xd2], R79 ;  /* 0x0000d24f06005986 */ /* 0x000fe2000c101524 */
[----:B------:R-:W-:-:S02]  /*62a0*/  ISETP.GT.AND P5, PT, R0, RZ, P3 ;  /* 0x000000ff0000720c */ /* 0x000fc40001fa4270 */
[C---:B------:R-:W-:Y:S02]  /*62b0*/  ISETP.GT.AND P1, PT, R3.reuse, 0x78, PT ;  /* 0x000000780300780c */ /* 0x040fe40003f24270 */
[----:B------:R-:W-:Y:S02]  /*62c0*/  ISETP.GT.AND P0, PT, R3, 0x79, PT ;  /* 0x000000790300780c */ /* 0x000fe40003f04270 */
[C---:B------:R-:W-:Y:S02]  /*62d0*/  ISETP.GT.AND P3, PT, R0.reuse, 0x8, P3 ;  /* 0x000000080000780c */ /* 0x040fe40001f64270 */
[C---:B------:R-:W-:Y:S02]  /*62e0*/  ISETP.GT.AND P2, PT, R0.reuse, 0x8, P2 ;  /* 0x000000080000780c */ /* 0x040fe40001744270 */
[----:B------:R-:W-:Y:S02]  /*62f0*/  F2FP.F16.F32.PACK_AB R82, RZ, R82 ;  /* 0x00000052ff52723e */ /* 0x000fe400000000ff */
[----:B------:R-:W-:Y:S01]  /*6300*/  F2FP.F16.F32.PACK_AB R83, RZ, R83 ;  /* 0x00000053ff53723e */ /* 0x000fe200000000ff */
[----:B------:R-:W-:Y:S01]  /*6310*/  @P5 STG.E.U16 desc[UR36][R4.64+0xe0], R80 ;  /* 0x0000e05004005986 */ /* 0x000fe2000c101524 */
[----:B------:R-:W-:-:S02]  /*6320*/  ISETP.GT.AND P5, PT, R0, RZ, P0 ;  /* 0x000000ff0000720c */ /* 0x000fc400007a4270 */
[C---:B------:R-:W-:Y:S01]  /*6330*/  ISETP.GT.AND P0, PT, R0.reuse, 0x8, P0 ;  /* 0x000000080000780c */ /* 0x040fe20000704270 */
[----:B------:R-:W-:Y:S01]  /*6340*/  @P4 STG.E.U16 desc[UR36][R4.64+0xe2], R81 ;  /* 0x0000e25104004986 */ /* 0x000fe2000c101524 */
[C---:B------:R-:W-:Y:S02]  /*6350*/  ISETP.GT.AND P4, PT, R0.reuse, RZ, P1 ;  /* 0x000000ff0000720c */ /* 0x040fe40000f84270 */
[----:B------:R-:W-:Y:S01]  /*6360*/  ISETP.GT.AND P1, PT, R0, 0x8, P1 ;  /* 0x000000080000780c */ /* 0x000fe20000f24270 */
[----:B------:R-:W-:Y:S01]  /*6370*/  @P3 STG.E.U16 desc[UR36][R6.64+0xe0], R82 ;  /* 0x0000e05206003986 */ /* 0x000fe2000c101524 */
[----:B------:R-:W-:Y:S02]  /*6380*/  F2FP.F16.F32.PACK_AB R84, RZ, R84 ;  /* 0x00000054ff54723e */ /* 0x000fe400000000ff */
[----:B------:R-:W-:Y:S01]  /*6390*/  F2FP.F16.F32.PACK_AB R85, RZ, R85 ;  /* 0x00000055ff55723e */ /* 0x000fe200000000ff */
[----:B------:R-:W-:Y:S01]  /*63a0*/  @P2 STG.E.U16 desc[UR36][R6.64+0xe2], R83 ;  /* 0x0000e25306002986 */ /* 0x000fe2000c101524 */
[----:B------:R-:W-:-:S02]  /*63b0*/  F2FP.F16.F32.PACK_AB R86, RZ, R86 ;  /* 0x00000056ff56723e */ /* 0x000fc400000000ff */
[----:B------:R-:W-:-:S03]  /*63c0*/  F2FP.F16.F32.PACK_AB R87, RZ, R87 ;  /* 0x00000057ff57723e */ /* 0x000fc600000000ff */
[----:B------:R-:W-:Y:S04]  /*63d0*/  @P4 STG.E.U16 desc[UR36][R4.64+0xf0], R84 ;  /* 0x0000f05404004986 */ /* 0x000fe8000c101524 */
[----:B------:R0:W-:Y:S02]  /*63e0*/  @P5 STG.E.U16 desc[UR36][R4.64+0xf2], R85 ;  /* 0x0000f25504005986 */ /* 0x0001e4000c101524 */
[----:B0-----:R-:W-:Y:S02]  /*63f0*/  @P1 IMAD.MOV.U32 R4, RZ, RZ, R6 ;  /* 0x000000ffff041224 */ /* 0x001fe400078e0006 */
[----:B------:R-:W-:-:S05]  /*6400*/  @P1 IMAD.MOV.U32 R5, RZ, RZ, R7 ;  /* 0x000000ffff051224 */ /* 0x000fca00078e0007 */
[----:B------:R0:W-:Y:S04]  /*6410*/  @P1 STG.E.U16 desc[UR36][R4.64+0xf0], R86 ;  /* 0x0000f05604001986 */ /* 0x0001e8000c101524 */
[----:B------:R0:W-:Y:S02]  /*6420*/  @P0 STG.E.U16 desc[UR36][R6.64+0xf2], R87 ;  /* 0x0000f25706000986 */ /* 0x0001e4000c101524 */
.L_x_163:
[----:B------:R-:W-:Y:S05]  /*6430*/  BSYNC B0 ;  /* 0x0000000000007941 */ /* 0x000fea0003800000 */
.L_x_37:
[----:B0-----:R-:W2:Y:S01]  /*6440*/  LDL.64 R4, [R1] ;  /* 0x0000000001047983 */ /* 0x001ea20000100a00 */
[----:B------:R-:W-:Y:S01]  /*6450*/  ULDC.64 UR4, c[0x0][0x650] ;  /* 0x0001940000047ab9 */ /* 0x000fe20000000a00 */
[----:B------:R-:W-:Y:S02]  /*6460*/  IMAD.U32 R0, RZ, RZ, UR44 ;  /* 0x0000002cff007e24 */ /* 0x000fe4000f8e00ff */
[----:B------:R-:W-:Y:S02]  /*6470*/  IMAD.MOV.U32 R22, RZ, RZ, -0x1 ;  /* 0xffffffffff167424 */ /* 0x000fe400078e00ff */
[----:B------:R0:W-:Y:S01]  /*6480*/  SYNCS.ARRIVE.TRANS64.A1T0 RZ, [R0+UR46], RZ ;  /* 0x000000ff00ff79a7 */ /* 0x0001e2000810002e */
[----:B-----5:R-:W-:Y:S02]  /*6490*/  IMAD.MOV.U32 R18, RZ, RZ, -0x1 ;  /* 0xffffffffff127424 */ /* 0x020fe400078e00ff */
[----:B------:R-:W-:Y:S01]  /*64a0*/  IMAD.MOV.U32 R19, RZ, RZ, -0x1 ;  /* 0xffffffffff137424 */ /* 0x000fe200078e00ff */
[----:B0-----:R-:W-:-:S02]  /*64b0*/  PRMT R0, RZ, 0x7610, R0 ;  /* 0x00007610ff007816 */ /* 0x001fc40000000000 */
[----:B--2---:R-:W-:-:S05]  /*64c0*/  LEA R16, P0, R4, R16, 0x1 ;  /* 0x0000001004107211 */ /* 0x004fca00078008ff */
[----:B------:R-:W-:Y:S01]  /*64d0*/  IMAD.X R17, R100, 0x1, R17, P0 ;  /* 0x0000000164117824 */ /* 0x000fe200000e0611 */
[----:B------:R-:W-:-:S04]  /*64e0*/  ISETP.GE.U32.AND P0, PT, R16, UR4, PT ;  /* 0x0000000410007c0c */ /* 0x000fc8000bf06070 */
[----:B------:R-:W-:-:S13]  /*64f0*/  ISETP.GE.U32.AND.EX P0, PT, R17, UR5, PT, P0 ;  /* 0x0000000511007c0c */ /* 0x000fda000bf06100 */
[----:B------:R-:W-:Y:S05]  /*6500*/  @P0 BRA `(.L_x_164) ;  /* 0x00000004004c0947 */ /* 0x000fea0003800000 */
[----:B-1----:R-:W0:Y:S01]  /*6510*/  LDC.64 R10, c[0x0][0x628] ;  /* 0x00018a00ff0a7b82 */ /* 0x002e220000000a00 */
[----:B------:R-:W1:Y:S01]  /*6520*/  S2R R12, SR_CTAID.X ;  /* 0x00000000000c7919 */ /* 0x000e620000002500 */
[----:B------:R-:W-:Y:S02]  /*6530*/  IMAD.MOV.U32 R8, RZ, RZ, R16 ;  /* 0x000000ffff087224 */ /* 0x000fe400078e0010 */
[----:B------:R-:W-:Y:S01]  /*6540*/  IMAD.MOV.U32 R9, RZ, RZ, R17 ;  /* 0x000000ffff097224 */ /* 0x000fe200078e0011 */
[----:B------:R-:W2:Y:S03]  /*6550*/  S2R R18, SR_CTAID.Y ;  /* 0x0000000000127919 */ /* 0x000ea60000002600 */
[----:B------:R-:W1:Y:S08]  /*6560*/  LDC R0, c[0x0][0x630] ;  /* 0x00018c00ff007b82 */ /* 0x000e700000000800 */
[----:B------:R-:W1:Y:S01]  /*6570*/  LDC.64 R14, c[0x0][0x620] ;  /* 0x00018800ff0e7b82 */ /* 0x000e620000000a00 */
[----:B0-----:R-:W-:-:S04]  /*6580*/  ISETP.NE.U32.AND P0, PT, R10, RZ, PT ;  /* 0x000000ff0a00720c */ /* 0x001fc80003f05070 */
[----:B------:R-:W-:-:S13]  /*6590*/  ISETP.NE.AND.EX P0, PT, R11, RZ, PT, P0 ;  /* 0x000000ff0b00720c */ /* 0x000fda0003f05300 */
[----:B-12---:R-:W-:Y:S05]  /*65a0*/  @!P0 BRA `(.L_x_165) ;  /* 0x0000000000288947 */ /* 0x006fea0003800000 */
[----:B------:R-:W0:Y:S02]  /*65b0*/  LDC R3, c[0x0][0x634] ;  /* 0x00018d00ff037b82 */ /* 0x000e240000000800 */
[----:B0-----:R-:W-:-:S05]  /*65c0*/  IADD3 R3, P0, R16, R3, RZ ;  /* 0x0000000310037210 */ /* 0x001fca0007f1e0ff */
[----:B------:R-:W-:-:S04]  /*65d0*/  IMAD.X R13, RZ, RZ, R17, P0 ;  /* 0x000000ffff0d7224 */ /* 0x000fc800000e0611 */
[----:B------:R-:W-:-:S04]  /*65e0*/  IMAD.WIDE.U32 R4, R13, R10, RZ ;  /* 0x0000000a0d047225 */ /* 0x000fc800078e00ff */
[----:B---34-:R-:W-:-:S04]  /*65f0*/  IMAD.WIDE.U32 R6, P0, R3, R11, R4 ;  /* 0x0000000b03067225 */ /* 0x018fc80007800004 */
[----:B------:R-:W-:-:S04]  /*6600*/  IMAD.WIDE.U32 R4, R3, R10, RZ ;  /* 0x0000000a03047225 */ /* 0x000fc800078e00ff */
[----:B------:R-:W-:Y:S01]  /*6610*/  IMAD.X R9, RZ, RZ, RZ, P0 ;  /* 0x000000ffff097224 */ /* 0x000fe200000e06ff */
[----:B------:R-:W-:Y:S01]  /*6620*/  IADD3 RZ, P0, R5, R6, RZ ;  /* 0x0000000605ff7210 */ /* 0x000fe20007f1e0ff */
[----:B------:R-:W-:-:S04]  /*6630*/  IMAD.MOV.U32 R8, RZ, RZ, R7 ;  /* 0x000000ffff087224 */ /* 0x000fc800078e0007 */
[----:B------:R-:W-:-:S08]  /*6640*/  IMAD.WIDE.U32.X R8, R13, R11, R8, P0 ;  /* 0x0000000b0d087225 */ /* 0x000fd000000e0408 */
.L_x_165:
[-CC-:B------:R-:W-:Y:S01]  /*6650*/  SHF.R.U64 R19, R8, R0.reuse, R9.reuse ;  /* 0x0000000008137219 */ /* 0x180fe20000001209 */
[----:B------:R-:W0:Y:S01]  /*6660*/  LDC.64 R24, c[0x0][0x640] ;  /* 0x00019000ff187b82 */ /* 0x000e220000000a00 */
[----:B------:R-:W-:Y:S01]  /*6670*/  SHF.R.U32.HI R0, RZ, R0, R9 ;  /* 0x00000000ff007219 */ /* 0x000fe20000011609 */
[----:B------:R-:W-:Y:S01]  /*6680*/  ULDC UR4, c[0x0][0x150] ;  /* 0x0000540000047ab9 */ /* 0x000fe20000000800 */
[----:B------:R-:W-:Y:S02]  /*6690*/  IADD3 R3, P0, RZ, -R19, RZ ;  /* 0x80000013ff037210 */ /* 0x000fe40007f1e0ff */
[----:B---34-:R-:W-:-:S03]  /*66a0*/  I2FP.F32.U32 R7, R12 ;  /* 0x0000000c00077245 */ /* 0x018fc60000201000 */
[----:B------:R-:W1:Y:S01]  /*66b0*/  LDC R6, c[0x0][0x618] ;  /* 0x00018600ff067b82 */ /* 0x000e620000000800 */
[----:B------:R-:W-:Y:S02]  /*66c0*/  IMAD.X R5, RZ, RZ, ~R0, P0 ;  /* 0x000000ffff057224 */ /* 0x000fe400000e0e00 */
[----:B------:R-:W-:Y:S01]  /*66d0*/  FMUL R7, R7, UR4 ;  /* 0x0000000407077c20 */ /* 0x000fe20008400000 */
[----:B------:R-:W-:Y:S01]  /*66e0*/  ULDC UR4, c[0x0][0x154] ;  /* 0x0000550000047ab9 */ /* 0x000fe20000000800 */
[-C--:B------:R-:W-:Y:S02]  /*66f0*/  IMAD R0, R5, R14.reuse, RZ ;  /* 0x0000000e05007224 */ /* 0x080fe400078e02ff */
[C---:B------:R-:W-:Y:S01]  /*6700*/  IMAD.WIDE.U32 R4, R3.reuse, R14, R16 ;  /* 0x0000000e03047225 */ /* 0x040fe200078e0010 */
[----:B------:R-:W2:Y:S01]  /*6710*/  LDC R8, c[0x0][0x608] ;  /* 0x00018200ff087b82 */ /* 0x000ea20000000800 */
[----:B------:R-:W3:Y:S02]  /*6720*/  F2I.U32.TRUNC.NTZ R7, R7 ;  /* 0x0000000700077305 */ /* 0x000ee4000020f000 */
[----:B------:R-:W-:Y:S01]  /*6730*/  IMAD R3, R3, R15, R0 ;  /* 0x0000000f03037224 */ /* 0x000fe200078e0200 */
[----:B------:R-:W-:-:S03]  /*6740*/  I2FP.F32.U32 R0, R18 ;  /* 0x0000001200007245 */ /* 0x000fc60000201000 */
[----:B------:R-:W-:Y:S01]  /*6750*/  IMAD.IADD R3, R5, 0x1, R3 ;  /* 0x0000000105037824 */ /* 0x000fe200078e0203 */
[----:B------:R-:W4:Y:S01]  /*6760*/  LDC R11, c[0x0][0x658] ;  /* 0x00019600ff0b7b82 */ /* 0x000f220000000800 */
[----:B0-----:R-:W-:-:S04]  /*6770*/  ISETP.NE.U32.AND P0, PT, R24, RZ, PT ;  /* 0x000000ff1800720c */ /* 0x001fc80003f05070 */
[----:B------:R-:W-:-:S03]  /*6780*/  ISETP.NE.AND.EX P0, PT, R25, RZ, PT, P0 ;  /* 0x000000ff1900720c */ /* 0x000fc60003f05300 */
[----:B------:R-:W0:Y:S01]  /*6790*/  LDC R9, c[0x0][0x144] ;  /* 0x00005100ff097b82 */ /* 0x000e220000000800 */
[-C--:B-1----:R-:W-:Y:S01]  /*67a0*/  SHF.R.U64 R10, R4, R6.reuse, R3 ;  /* 0x00000006040a7219 */ /* 0x082fe20000001203 */
[----:B---3--:R-:W-:Y:S01]  /*67b0*/  IMAD.MOV R7, RZ, RZ, -R7 ;  /* 0x000000ffff077224 */ /* 0x008fe200078e0a07 */
[----:B------:R-:W-:Y:S01]  /*67c0*/  SHF.R.U32.HI R3, RZ, R6, R3 ;  /* 0x00000006ff037219 */ /* 0x000fe20000011603 */
[----:B------:R-:W-:-:S04]  /*67d0*/  FMUL R6, R0, UR4 ;  /* 0x0000000400067c20 */ /* 0x000fc80008400000 */
[----:B------:R-:W1:Y:S01]  /*67e0*/  LDC R21, c[0x0][0x148] ;  /* 0x00005200ff157b82 */ /* 0x000e620000000800 */
[----:B------:R3:W0:Y:S01]  /*67f0*/  F2I.U32.TRUNC.NTZ R14, R6 ;  /* 0x00000006000e7305 */ /* 0x000622000020f000 */
[-CC-:B--2---:R-:W-:Y:S02]  /*6800*/  SHF.R.U64 R13, R10, R8.reuse, R3.reuse ;  /* 0x000000080a0d7219 */ /* 0x184fe40000001203 */
[----:B------:R-:W-:-:S04]  /*6810*/  SHF.R.U32.HI R0, RZ, R8, R3 ;  /* 0x00000008ff007219 */ /* 0x000fc80000011603 */
[----:B------:R-:W2:Y:S01]  /*6820*/  LDC R20, c[0x0][0x648] ;  /* 0x00019200ff147b82 */ /* 0x000ea20000000800 */
[-CC-:B----4-:R-:W-:Y:S02]  /*6830*/  SHF.R.U64 R15, R13, R11.reuse, R0.reuse ;  /* 0x0000000b0d0f7219 */ /* 0x190fe40000001200 */
[----:B------:R-:W-:-:S03]  /*6840*/  SHF.R.U32.HI R5, RZ, R11, R0 ;  /* 0x0000000bff057219 */ /* 0x000fc60000011600 */
[----:B------:R-:W-:Y:S02]  /*6850*/  IMAD.MOV.U32 R4, RZ, RZ, R15 ;  /* 0x000000ffff047224 */ /* 0x000fe400078e000f */
[----:B------:R-:W4:Y:S01]  /*6860*/  LDC R26, c[0x0][0x638] ;  /* 0x00018e00ff1a7b82 */ /* 0x000f220000000800 */
[----:B0-----:R-:W-:-:S07]  /*6870*/  IMAD R22, R9, R7, R12 ;  /* 0x0000000709167224 */ /* 0x001fce00078e020c */
[----:B------:R-:W0:Y:S08]  /*6880*/  LDC R27, c[0x0][0x610] ;  /* 0x00018400ff1b7b82 */ /* 0x000e300000000800 */
[----:B------:R-:W0:Y:S01]  /*6890*/  LDC R28, c[0x0][0x600] ;  /* 0x00018000ff1c7b82 */ /* 0x000e220000000800 */
[----:B-123--:R-:W-:Y:S05]  /*68a0*/  @!P0 BRA `(.L_x_166) ;  /* 0x0000000000288947 */ /* 0x00efea0003800000 */
[----:B------:R-:W1:Y:S02]  /*68b0*/  LDC R0, c[0x0][0x64c] ;  /* 0x00019300ff007b82 */ /* 0x000e640000000800 */
[----:B-1----:R-:W-:-:S05]  /*68c0*/  IADD3 R3, P0, R15, R0, RZ ;  /* 0x000000000f037210 */ /* 0x002fca0007f1e0ff */
        /* <DEDUP_REMOVED lines=8> */
.L_x_166:
[----:B------:R-:W-:Y:S01]  /*6950*/  ISETP.NE.AND P0, PT, R2, 0x1, PT ;  /* 0x000000010200780c */ /* 0x000fe20003f05270 */
[----:B------:R-:W-:Y:S01]  /*6960*/  IMAD.MOV R14, RZ, RZ, -R14 ;  /* 0x000000ffff0e7224 */ /* 0x000fe200078e0a0e */
[----:B------:R-:W-:Y:S02]  /*6970*/  SHF.R.U64 R0, R4, R20, R5 ;  /* 0x0000001404007219 */ /* 0x000fe40000001205 */
[----:B------:R-:W-:Y:S02]  /*6980*/  LOP3.LUT R3, R13, R102, RZ, 0xc0, !PT ;  /* 0x000000660d037212 */ /* 0x000fe400078ec0ff */
[----:B------:R-:W-:Y:S01]  /*6990*/  LOP3.LUT R5, R10, R101, RZ, 0xc0, !PT ;  /* 0x000000650a057212 */ /* 0x000fe200078ec0ff */
[----:B------:R-:W-:Y:S02]  /*69a0*/  IMAD.MOV R4, RZ, RZ, -R0 ;  /* 0x000000ffff047224 */ /* 0x000fe400078e0a00 */
[----:B------:R-:W-:Y:S02]  /*69b0*/  IMAD R3, R98, R0, R3 ;  /* 0x0000000062037224 */ /* 0x000fe400078e0203 */
[----:B----4-:R-:W-:-:S02]  /*69c0*/  IMAD R0, R4, R26, R15 ;  /* 0x0000001a04007224 */ /* 0x010fc400078e020f */
[----:B------:R-:W-:Y:S02]  /*69d0*/  @P0 IMAD R22, R21, R14, R18 ;  /* 0x0000000e15160224 */ /* 0x000fe400078e0212 */
[----:B------:R-:W-:Y:S02]  /*69e0*/  IMAD.MOV.U32 R4, RZ, RZ, 0x1 ;  /* 0x00000001ff047424 */ /* 0x000fe400078e00ff */
[----:B0-----:R-:W-:Y:S02]  /*69f0*/  IMAD R22, R3, R27, R22 ;  /* 0x0000001b03167224 */ /* 0x001fe400078e0216 */
[----:B------:R-:W-:Y:S01]  /*6a00*/  IMAD R3, R0, R28, R5 ;  /* 0x0000001c00037224 */ /* 0x000fe200078e0205 */
[----:B------:R-:W-:-:S04]  /*6a10*/  PRMT R0, R4, 0x7610, R0 ;  /* 0x0000761004007816 */ /* 0x000fc80000000000 */
[----:B------:R-:W-:Y:S02]  /*6a20*/  SEL R18, R3, R22, !P0 ;  /* 0x0000001603127207 */ /* 0x000fe40004000000 */
[----:B------:R-:W-:-:S07]  /*6a30*/  SEL R22, R22, R3, !P0 ;  /* 0x0000000316167207 */ /* 0x000fce0004000000 */
.L_x_164:
[----:B------:R-:W-:Y:S01]  /*6a40*/  LOP3.LUT P0, RZ, R0, 0xff, RZ, 0xc0, !PT ;  /* 0x000000ff00ff7812 */ /* 0x000fe2000780c0ff */
[----:B------:R-:W-:Y:S01]  /*6a50*/  UIMAD.WIDE.U32 UR4, UR38, 0x38e38e39, URZ ;  /* 0x38e38e39260478a5 */ /* 0x000fe2000f8e003f */
[----:B------:R-:W-:-:S03]  /*6a60*/  LOP3.LUT R105, R105, 0x1, RZ, 0x3c, !PT ;  /* 0x0000000169697812 */ /* 0x000fc600078e3cff */
[----:B------:R-:W-:-:S04]  /*6a70*/  USHF.R.U32.HI UR4, URZ, 0x1, UR5 ;  /* 0x000000013f047899 */ /* 0x000fc80008011605 */
[----:B------:R-:W-:-:S04]  /*6a80*/  UIMAD UR38, UR4, -0x9, UR38 ;  /* 0xfffffff7042678a4 */ /* 0x000fc8000f8e0226 */
[----:B------:R-:W-:Y:S08]  /*6a90*/  @P0 BRA `(.L_x_167) ;  /* 0xffffffac006c0947 */ /* 0x000ff0000383ffff */
[----:B------:R-:W-:Y:S05]  /*6aa0*/  EXIT ;  /* 0x000000000000794d */ /* 0x000fea0003800000 */
.L_x_18:
[----:B------:R-:W-:-:S08]  /*6ab0*/  ISETP.NE.AND P0, PT, R9, RZ, PT ;  /* 0x000000ff0900720c */ /* 0x000fd00003f05270 */
[----:B0-----:R-:W0:-:S00]  /*6ac0*/  USETMAXREG.DEALLOC.CTAPOOL 0x28 ;  /* 0x00000028000079c8 */ /* 0x001e0000080e0500 */
[----:B------:R-:W-:Y:S05]  /*6ad0*/  @P0 EXIT ;  /* 0x000000000000094d */ /* 0x000fea0003800000 */
[----:B0-----:R-:W-:Y:S01]  /*6ae0*/  LOP3.LUT P0, RZ, R3, 0xff, RZ, 0xc0, !PT ;  /* 0x000000ff03ff7812 */ /* 0x001fe2000780c0ff */
[----:B------:R-:W-:Y:S02]  /*6af0*/  IMAD.MOV.U32 R3, RZ, RZ, 0x1 ;  /* 0x00000001ff037424 */ /* 0x000fe400078e00ff */
[----:B------:R-:W-:-:S10]  /*6b00*/  IMAD.MOV.U32 R8, RZ, RZ, RZ ;  /* 0x000000ffff087224 */ /* 0x000fd400078e00ff */
[----:B------:R-:W-:Y:S05]  /*6b10*/  @!P0 BRA `(.L_x_168) ;  /* 0x0000000c00688947 */ /* 0x000fea0003800000 */
[----:B------:R-:W0:Y:S01]  /*6b20*/  S2UR UR9, SR_CgaCtaId ;  /* 0x00000000000979c3 */ /* 0x000e220000008800 */
[----:B------:R-:W-:Y:S01]  /*6b30*/  ULDC UR5, c[0x0][0x658] ;  /* 0x0001960000057ab9 */ /* 0x000fe20000000800 */
[----:B------:R-:W-:Y:S01]  /*6b40*/  UMOV UR10, 0xffffffff ;  /* 0xffffffff000a7882 */ /* 0x000fe20000000000 */
[----:B------:R-:W-:Y:S01]  /*6b50*/  UMOV UR11, 0x1 ;  /* 0x00000001000b7882 */ /* 0x000fe20000000000 */
[----:B------:R-:W-:Y:S01]  /*6b60*/  USHF.L.U32 UR10, UR10, UR5, URZ ;  /* 0x000000050a0a7299 */ /* 0x000fe2000800063f */
[----:B------:R-:W-:Y:S01]  /*6b70*/  LOP3.LUT P0, RZ, R4, 0x1f, RZ, 0xc0, !PT ;  /* 0x0000001f04ff7812 */ /* 0x000fe2000780c0ff */
[----:B------:R-:W-:Y:S01]  /*6b80*/  BSSY B0, `(.L_x_168) ;  /* 0x00000d3000007945 */ /* 0x000fe20003800000 */
[C---:B------:R-:W-:Y:S01]  /*6b90*/  ISETP.NE.AND P2, PT, R5.reuse, RZ, PT ;  /* 0x000000ff0500720c */ /* 0x040fe20003f45270 */
[----:B------:R-:W-:Y:S01]  /*6ba0*/  ULOP3.LUT UR13, URZ, UR10, URZ, 0x33, !UPT ;  /* 0x0000000a3f0d7292 */ /* 0x000fe2000f8e333f */
[----:B------:R-:W-:Y:S01]  /*6bb0*/  ISETP.NE.OR P0, PT, R5, RZ, !P0 ;  /* 0x000000ff0500720c */ /* 0x000fe20004705670 */
[----:B------:R-:W-:Y:S01]  /*6bc0*/  IMAD.MOV.U32 R10, RZ, RZ, 0x1 ;  /* 0x00000001ff0a7424 */ /* 0x000fe200078e00ff */
[----:B------:R-:W-:Y:S01]  /*6bd0*/  LOP3.LUT R9, R23, 0x2, RZ, 0xfc, !PT ;  /* 0x0000000217097812 */ /* 0x000fe200078efcff */
[----:B------:R-:W-:Y:S01]  /*6be0*/  IMAD.MOV.U32 R3, RZ, RZ, 0x1 ;  /* 0x00000001ff037424 */ /* 0x000fe200078e00ff */
[----:B------:R-:W-:Y:S01]  /*6bf0*/  ULDC UR4, c[0x0][0x600] ;  /* 0x0001800000047ab9 */ /* 0x000fe20000000800 */
[----:B------:R-:W-:Y:S01]  /*6c00*/  IMAD.MOV.U32 R8, RZ, RZ, RZ ;  /* 0x000000ffff087224 */ /* 0x000fe200078e00ff */
[----:B------:R-:W-:Y:S01]  /*6c10*/  UMOV UR18, 0x5 ;  /* 0x0000000500127882 */ /* 0x000fe20000000000 */
[----:B------:R-:W-:-:S02]  /*6c20*/  UIADD3 UR26, UR40, 0x1, URZ ;  /* 0x00000001281a7890 */ /* 0x000fc4000fffe03f */
[----:B------:R-:W-:Y:S02]  /*6c30*/  UIADD3 UR4, UR4, -0x1, URZ ;  /* 0xffffffff04047890 */ /* 0x000fe4000fffe03f */
[----:B------:R-:W-:Y:S01]  /*6c40*/  USHF.L.U32 UR5, UR11, UR5, URZ ;  /* 0x000000050b057299 */ /* 0x000fe2000800063f */
[----:B------:R-:W-:Y:S01]  /*6c50*/  ULDC.64 UR24, c[0x0][0x198] ;  /* 0x0000660000187ab9 */ /* 0x000fe20000000a00 */
[----:B0-----:R-:W-:Y:S02]  /*6c60*/  ULOP3.LUT UR8, UR9, 0x1, URZ, 0xc0, !UPT ;  /* 0x0000000109087892 */ /* 0x001fe4000f8ec03f */
[----:B------:R-:W-:Y:S02]  /*6c70*/  USHF.R.U32.HI UR27, URZ, 0x1, UR9 ;  /* 0x000000013f1b7899 */ /* 0x000fe40008011609 */
[----:B------:R-:W-:Y:S02]  /*6c80*/  USHF.L.U32 UR6, UR9, 0x6, URZ ;  /* 0x0000000609067899 */ /* 0x000fe4000800063f */
[----:B------:R-:W-:-:S02]  /*6c90*/  USHF.L.U32 UR7, UR9, 0xc, URZ ;  /* 0x0000000c09077899 */ /* 0x000fc4000800063f */
[----:B------:R-:W-:Y:S02]  /*6ca0*/  ULOP3.LUT UR9, UR9, 0xfffffffe, URZ, 0xc0, !UPT ;  /* 0xfffffffe09097892 */ /* 0x000fe4000f8ec03f */
[----:B------:R-:W-:Y:S02]  /*6cb0*/  UISETP.GT.U32.AND UP0, UPT, UR8, 0xffff, UPT ;  /* 0x0000ffff0800788c */ /* 0x000fe4000bf04070 */
[----:B------:R-:W-:Y:S02]  /*6cc0*/  USHF.L.U32 UR10, UR11, UR9, URZ ;  /* 0x000000090b0a7299 */ /* 0x000fe4000800063f */
[----:B------:R-:W-:Y:S02]  /*6cd0*/  ULOP3.LUT UR9, UR9, 0x1, URZ, 0xfc, !UPT ;  /* 0x0000000109097892 */ /* 0x000fe4000f8efc3f */
[----:B------:R-:W-:Y:S02]  /*6ce0*/  USEL UR8, UR8, 0xffff, !UP0 ;  /* 0x0000ffff08087887 */ /* 0x000fe4000c000000 */
[----:B------:R-:W-:-:S02]  /*6cf0*/  USHF.L.U32 UR9, UR11, UR9, URZ ;  /* 0x000000090b097299 */ /* 0x000fc4000800063f */
[----:B------:R-:W-:Y:S02]  /*6d00*/  ULOP3.LUT UR8, UR8, 0xffff, URZ, 0xc0, !UPT ;  /* 0x0000ffff08087892 */ /* 0x000fe4000f8ec03f */
[----:B------:R-:W-:Y:S02]  /*6d10*/  ULOP3.LUT UR6, UR6, 0x40, URZ, 0xc0, !UPT ;  /* 0x0000004006067892 */ /* 0x000fe4000f8ec03f */
[----:B------:R-:W-:Y:S02]  /*6d20*/  ULOP3.LUT UR7, UR7, 0x1000, URZ, 0xc0, !UPT ;  /* 0x0000100007077892 */ /* 0x000fe4000f8ec03f */
[----:B------:R-:W-:Y:S02]  /*6d30*/  ULOP3.LUT UR19, UR10, UR9, URZ, 0xfc, !UPT ;  /* 0x000000090a137292 */ /* 0x000fe4000f8efc3f */
[----:B------:R-:W-:-:S12]  /*6d40*/  USHF.L.U32 UR18, UR18, UR8, URZ ;  /* 0x0000000812127299 */ /* 0x000fd8000800063f */
.L_x_180:
[----:B------:R-:W-:-:S03]  /*6d50*/  UMOV UR8, 0xffffffff ;  /* 0xffffffff00087882 */ /* 0x000fc60000000000 */
[----:B------:R-:W-:Y:S05]  /*6d60*/  BRA.DIV UR8, `(.L_x_169) ;  /* 0x0000001208a47947 */ /* 0x000fea000b800000 */
[----:B------:R-:W-:-:S13]  /*6d70*/  ELECT P6, URZ, PT ;  /* 0x00000000003f782f */ /* 0x000fda00038c0000 */
.L_x_198:
[----:B------:R-:W0:Y:S01]  /*6d80*/  LDC R4, c[0x0][0x28c] ;  /* 0x0000a300ff047b82 */ /* 0x000e220000000800 */
[----:B------:R-:W-:Y:S01]  /*6d90*/  BSSY B1, `(.L_x_170) ;  /* 0x000003d000017945 */ /* 0x000fe20003800000 */
[----:B0-----:R-:W-:-:S13]  /*6da0*/  ISETP.LT.OR P6, PT, R4, 0x1, !P6 ;  /* 0x000000010400780c */ /* 0x001fda00077c1670 */
[----:B------:R-:W-:Y:S05]  /*6db0*/  @P6 BRA `(.L_x_171) ;  /* 0x0000000000e86947 */ /* 0x000fea0003800000 */
[----:B------:R-:W-:Y:S01]  /*6dc0*/  LEA R22, R22, UR27, 0x1 ;  /* 0x0000001b16167c11 */ /* 0x000fe2000f8e08ff */
[----:B------:R-:W-:Y:S01]  /*6dd0*/  IMAD.MOV.U32 R12, RZ, RZ, RZ ;  /* 0x000000ffff0c7224 */ /* 0x000fe200078e00ff */
[----:B------:R-:W-:Y:S01]  /*6de0*/  LEA R18, R18, UR6, 0x7 ;  /* 0x0000000612127c11 */ /* 0x000fe2000f8e38ff */
[----:B------:R-:W-:Y:S02]  /*6df0*/  IMAD.U32 R14, RZ, RZ, UR26 ;  /* 0x0000001aff0e7e24 */ /* 0x000fe4000f8e00ff */
[----:B------:R-:W-:Y:S02]  /*6e00*/  IMAD.MOV.U32 R4, RZ, RZ, R3 ;  /* 0x000000ffff047224 */ /* 0x000fe400078e0003 */
[----:B------:R-:W-:Y:S02]  /*6e10*/  IMAD.MOV.U32 R5, RZ, RZ, R8 ;  /* 0x000000ffff057224 */ /* 0x000fe400078e0008 */
[----:B------:R-:W-:-:S07]  /*6e20*/  IMAD.SHL.U32 R22, R22, 0x20, RZ ;  /* 0x0000002016167824 */ /* 0x000fce00078e00ff */
.L_x_175:
[----:B------:R-:W0:Y:S01]  /*6e30*/  S2R R7, SR_CgaCtaId ;  /* 0x0000000000077919 */ /* 0x000e220000008800 */
[----:B------:R-:W-:-:S04]  /*6e40*/  MOV R6, 0x400 ;  /* 0x0000040000067802 */ /* 0x000fc80000000f00 */
[----:B0-----:R-:W-:Y:S02]  /*6e50*/  LEA R13, R7, R6, 0x18 ;  /* 0x00000006070d7211 */ /* 0x001fe400078ec0ff */
[----:B------:R-:W-:Y:S01]  /*6e60*/  SHF.L.U32 R6, R4, 0x1f, RZ ;  /* 0x0000001f04067819 */ /* 0x000fe200000006ff */
[----:B------:R-:W0:Y:S02]  /*6e70*/  @!P2 LDC R7, c[0x0][0x500] ;  /* 0x00014000ff07ab82 */ /* 0x000e240000000800 */
[----:B------:R-:W-:-:S04]  /*6e80*/  IMAD R11, R5, 0x8, R13 ;  /* 0x00000008050b7824 */ /* 0x000fc800078e020d */
[----:B------:R-:W1:Y:S02]  /*6e90*/  SYNCS.PHASECHK.TRANS64.TRYWAIT P1, [R11+URZ+0x48], R6 ;  /* 0x000048060b0075a7 */ /* 0x000e64000802017f */
[----:B-1----:R-:W-:Y:S05]  /*6ea0*/  @!P1 BRA `(.L_x_172) ;  /* 0x0000001000749947 */ /* 0x002fea0003800000 */
.L_x_199:
[----:B-1----:R-:W-:Y:S01]  /*6eb0*/  PRMT R6, R9, 0x9910, RZ ;  /* 0x0000991009067816 */ /* 0x002fe200000000ff */
[----:B0-----:R0:W-:Y:S03]  /*6ec0*/  @!P2 SYNCS.ARRIVE.TRANS64 RZ, [R11+URZ], R7 ;  /* 0x000000070bffa9a7 */ /* 0x0011e6000800003f */
[----:B------:R-:W-:-:S13]  /*6ed0*/  ISETP.NE.AND P1, PT, R6, 0x2, PT ;  /* 0x000000020600780c */ /* 0x000fda0003f25270 */
[----:B0-----:R-:W-:Y:S05]  /*6ee0*/  @P1 BRA `(.L_x_173) ;  /* 0x0000000000041947 */ /* 0x001fea0003800000 */
[----:B------:R-:W-:Y:S01]  /*6ef0*/  BPT.TRAP 0x1 ;  /* 0x000000040000795c */ /* 0x000fe20000300000 */
.L_x_173:
[----:B------:R-:W-:Y:S05]  /*6f00*/  @P0 BRA `(.L_x_174) ;  /* 0x0000000000040947 */ /* 0x000fea0003800000 */
[----:B------:R-:W-:Y:S01]  /*6f10*/  BPT.TRAP 0x1 ;  /* 0x000000040000795c */ /* 0x000fe20000300000 */
.L_x_174:
[----:B------:R-:W-:Y:S01]  /*6f20*/  LEA R6, R5, UR27, 0x1 ;  /* 0x0000001b05067c11 */ /* 0x000fe2000f8e08ff */
[----:B------:R-:W-:Y:S01]  /*6f30*/  VIADD R14, R14, 0xffffffff ;  /* 0xffffffff0e0e7836 */ /* 0x000fe20000000000 */
[----:B------:R-:W-:Y:S01]  /*6f40*/  R2UR UR22, R22 ;  /* 0x00000000161672ca */ /* 0x000fe200000e0000 */
[----:B------:R-:W-:Y:S01]  /*6f50*/  UIADD3 UR14, UP0, UR24, 0xf0, URZ ;  /* 0x000000f0180e7890 */ /* 0x000fe2000ff1e03f */
[----:B------:R-:W-:Y:S01]  /*6f60*/  R2UR UR9, R11 ;  /* 0x000000000b0972ca */ /* 0x000fe200000e0000 */
[----:B------:R-:W-:Y:S01]  /*6f70*/  IMAD.SHL.U32 R6, R6, 0x800, RZ ;  /* 0x0000080006067824 */ /* 0x000fe200078e00ff */
[----:B------:R-:W-:Y:S01]  /*6f80*/  R2UR UR10, R12 ;  /* 0x000000000c0a72ca */ /* 0x000fe200000e0000 */
[----:B------:R-:W-:Y:S01]  /*6f90*/  UIADD3 UR30, UP1, UR24, 0x1f0, URZ ;  /* 0x000001f0181e7890 */ /* 0x000fe2000ff3e03f */
[----:B------:R-:W-:Y:S01]  /*6fa0*/  R2UR UR12, R19 ;  /* 0x00000000130c72ca */ /* 0x000fe200000e0000 */
[--C-:B------:R-:W-:Y:S01]  /*6fb0*/  IMAD R7, R6, 0x2, R13.reuse ;  /* 0x0000000206077824 */ /* 0x100fe200078e020d */
[----:B------:R-:W-:Y:S01]  /*6fc0*/  LEA R6, R5, UR7, 0xd ;  /* 0x0000000705067c11 */ /* 0x000fe2000f8e68ff */
[----:B------:R-:W-:Y:S01]  /*6fd0*/  UIADD3.X UR15, URZ, UR25, URZ, UP0, !UPT ;  /* 0x000000193f0f7290 */ /* 0x000fe200087fe43f */
[----:B------:R-:W-:Y:S01]  /*6fe0*/  R2UR UR23, R18 ;  /* 0x00000000121772ca */ /* 0x000fe200000e0000 */
[----:B------:R-:W-:Y:S01]  /*6ff0*/  UPRMT UR20, URZ, 0x5410, UR18 ;  /* 0x000054103f147896 */ /* 0x000fe20008000012 */
[----:B------:R-:W-:Y:S01]  /*7000*/  R2UR UR8, R7 ;  /* 0x00000000070872ca */ /* 0x000fe200000e0000 */
[----:B------:R-:W-:Y:S01]  /*7010*/  IMAD R6, R6, 0x2, R13 ;  /* 0x0000000206067824 */ /* 0x000fe200078e020d */
[----:B------:R-:W-:Y:S01]  /*7020*/  ISETP.GT.AND P3, PT, R14, 0x1, PT ;  /* 0x000000010e00780c */ /* 0x000fe20003f64270 */
[----:B------:R-:W-:Y:S01]  /*7030*/  VIADD R5, R5, 0x1 ;  /* 0x0000000105057836 */ /* 0x000fe20000000000 */
[----:B------:R-:W-:Y:S01]  /*7040*/  UPRMT UR28, URZ, 0x5410, UR19 ;  /* 0x000054103f1c7896 */ /* 0x000fe20008000013 */
[----:B------:R-:W-:Y:S01]  /*7050*/  VIADD R12, R12, 0x40 ;  /* 0x000000400c0c7836 */ /* 0x000fe20000000000 */
[----:B------:R-:W-:Y:S01]  /*7060*/  R2UR UR11, R6 ;  /* 0x00000000060b72ca */ /* 0x000fe200000e0000 */
[----:B------:R-:W-:Y:S01]  /*7070*/  UIADD3.X UR31, URZ, UR25, URZ, UP1, !UPT ;  /* 0x000000193f1f7290 */ /* 0x000fe20008ffe43f */
[----:B------:R-:W-:Y:S01]  /*7080*/  ISETP.NE.AND P1, PT, R5, 0x9, PT ;  /* 0x000000090500780c */ /* 0x000fe20003f25270 */
[----:B------:R-:W-:Y:S01]  /*7090*/  UMOV UR16, 0x0 ;  /* 0x0000000000107882 */ /* 0x000fe20000000000 */
[----:B------:R-:W-:-:S02]  /*70a0*/  UMOV UR17, 0x10000000 ;  /* 0x1000000000117882 */ /* 0x000fc40000000000 */
[----:B------:R-:W-:Y:S01]  /*70b0*/  SEL R7, RZ, 0x1, P1 ;  /* 0x00000001ff077807 */ /* 0x000fe20000800000 */
[----:B------:R-:W-:Y:S01]  /*70c0*/  UIADD3 UR8, UR8, 0x180, URZ ;  /* 0x0000018008087890 */ /* 0x000fe2000fffe03f */
[----:B------:R-:W-:Y:S02]  /*70d0*/  SEL R5, R5, RZ, P1 ;  /* 0x000000ff05057207 */ /* 0x000fe40000800000 */
[----:B------:R-:W-:-:S03]  /*70e0*/  LOP3.LUT R4, R4, R7, RZ, 0x3c, !PT ;  /* 0x0000000704047212 */ /* 0x000fc600078e3cff */
[----:B------:R-:W-:-:S03]  /*70f0*/  UIADD3 UR21, UR11, 0x12180, URZ ;  /* 0x000121800b157890 */ /* 0x000fc6000fffe03f */
[----:B------:R-:W-:Y:S02]  /*7100*/  UMOV UR11, UR22 ;  /* 0x00000016000b7c82 */ /* 0x000fe40008000000 */
[----:B------:R0:W-:Y:S02]  /*7110*/  UTMALDG.3D.MULTICAST [UR8], [UR14], UR20, desc[UR16] ;  /* 0x000010080e0073b4 */ /* 0x0001e40008011814 */
[----:B0-----:R-:W-:Y:S01]  /*7120*/  UMOV UR8, UR21 ;  /* 0x0000001500087c82 */ /* 0x001fe20008000000 */
[----:B------:R-:W-:Y:S02]  /*7130*/  UMOV UR11, UR23 ;  /* 0x00000017000b7c82 */ /* 0x000fe40008000000 */
[----:B------:R0:W-:Y:S02]  /*7140*/  UTMALDG.3D.MULTICAST [UR8], [UR30], UR28, desc[UR16] ;  /* 0x000010081e0073b4 */ /* 0x0001e4000801181c */
[----:B0-----:R-:W-:Y:S05]  /*7150*/  @P3 BRA `(.L_x_175) ;  /* 0xfffffffc00343947 */ /* 0x001fea000383ffff */
.L_x_171:
[----:B------:R-:W-:Y:S05]  /*7160*/  BSYNC B1 ;  /* 0x0000000000017941 */ /* 0x000fea0003800000 */
.L_x_170:
[----:B------:R-:W2:Y:S01]  /*7170*/  LDL.64 R20, [R1] ;  /* 0x0000000001147983 */ /* 0x000ea20000100a00 */
[----:B------:R-:W-:Y:S01]  /*7180*/  LOP3.LUT P4, RZ, R10, 0xff, RZ, 0xc0, !PT ;  /* 0x000000ff0aff7812 */ /* 0x000fe2000788c0ff */
[----:B------:R-:W-:Y:S01]  /*7190*/  VIADD R7, R8, UR40 ;  /* 0x0000002808077c36 */ /* 0x000fe20008000000 */
[----:B------:R-:W-:Y:S01]  /*71a0*/  ULDC.64 UR8, c[0x0][0x650] ;  /* 0x0001940000087ab9 */ /* 0x000fe20000000a00 */
[----:B------:R-:W-:Y:S01]  /*71b0*/  IMAD.U32 R8, RZ, RZ, UR40 ;  /* 0x00000028ff087e24 */ /* 0x000fe2000f8e00ff */
[----:B------:R-:W-:Y:S01]  /*71c0*/  UISETP.GE.U32.AND UP0, UPT, UR40, 0x9, UPT ;  /* 0x000000092800788c */ /* 0x000fe2000bf06070 */
[----:B------:R-:W-:Y:S01]  /*71d0*/  BSSY B1, `(.L_x_176) ;  /* 0x000006b000017945 */ /* 0x000fe20003800000 */
[----:B------:R-:W-:Y:S01]  /*71e0*/  ISETP.GT.U32.AND P1, PT, R7, 0x8, PT ;  /* 0x000000080700780c */ /* 0x000fe20003f24070 */
[----:B------:R-:W-:Y:S01]  /*71f0*/  IMAD.MOV.U32 R22, RZ, RZ, -0x1 ;  /* 0xffffffffff167424 */ /* 0x000fe200078e00ff */
[----:B------:R-:W-:Y:S01]  /*7200*/  PRMT R10, RZ, 0x7610, R10 ;  /* 0x00007610ff0a7816 */ /* 0x000fe2000000000a */
[----:B------:R-:W-:Y:S01]  /*7210*/  IMAD.MOV.U32 R18, RZ, RZ, -0x1 ;  /* 0xffffffffff127424 */ /* 0x000fe200078e00ff */
[----:B------:R-:W-:Y:S01]  /*7220*/  ISETP.LT.U32.AND P1, PT, R8, 0x9, P1 ;  /* 0x000000090800780c */ /* 0x000fe20000f21070 */
[----:B------:R-:W-:Y:S01]  /*7230*/  IMAD.MOV.U32 R19, RZ, RZ, -0x1 ;  /* 0xffffffffff137424 */ /* 0x000fe200078e00ff */
[----:B------:R-:W-:Y:S01]  /*7240*/  PLOP3.LUT P3, PT, PT, PT, UP0, 0x80, 0x0 ;  /* 0x000000000000781c */ /* 0x000fe20003f6f008 */
[----:B------:R-:W0:Y:S01]  /*7250*/  @P4 S2R R5, SR_CgaCtaId ;  /* 0x0000000000054919 */ /* 0x000e220000008800 */
[----:B------:R-:W-:-:S04]  /*7260*/  @P4 MOV R4, 0x400 ;  /* 0x0000040000044802 */ /* 0x000fc80000000f00 */
[----:B0-----:R-:W-:Y:S01]  /*7270*/  @P4 LEA R6, R5, R4, 0x18 ;  /* 0x0000000405064211 */ /* 0x001fe200078ec0ff */
[----:B------:R-:W-:Y:S01]  /*7280*/  IMAD.WIDE.U32 R4, R7, 0x38e38e39, RZ ;  /* 0x38e38e3907047825 */ /* 0x000fe200078e00ff */
[----:B------:R-:W-:Y:S02]  /*7290*/  SEL R4, RZ, 0x1, !P1 ;  /* 0x00000001ff047807 */ /* 0x000fe40004800000 */
[----:B------:R0:W-:Y:S02]  /*72a0*/  @P4 SYNCS.ARRIVE.TRANS64.A1T0 RZ, [R6+URZ+0xc8], RZ ;  /* 0x0000c8ff06ff49a7 */ /* 0x0001e4000810003f */
[----:B------:R-:W-:Y:S02]  /*72b0*/  LOP3.LUT R3, R3, R4, RZ, 0x3c, !PT ;  /* 0x0000000403037212 */ /* 0x000fe400078e3cff */
[----:B------:R-:W-:Y:S02]  /*72c0*/  PRMT R4, RZ, 0x7610, R4 ;  /* 0x00007610ff047816 */ /* 0x000fe40000000004 */
[----:B0-----:R-:W-:-:S04]  /*72d0*/  SHF.R.U32.HI R6, RZ, 0x1, R5 ;  /* 0x00000001ff067819 */ /* 0x001fc80000011605 */
[----:B------:R-:W-:Y:S01]  /*72e0*/  @P3 LOP3.LUT R3, R3, 0x1, R6, 0x78, !PT ;  /* 0x0000000103033812 */ /* 0x000fe200078e7806 */
[----:B------:R-:W-:Y:S01]  /*72f0*/  IMAD R8, R6, -0x9, R7 ;  /* 0xfffffff706087824 */ /* 0x000fe200078e0207 */
[----:B--2---:R-:W-:-:S04]  /*7300*/  IADD3 R16, P4, R16, R20, RZ ;  /* 0x0000001410107210 */ /* 0x004fc80007f9e0ff */
[----:B------:R-:W-:Y:S01]  /*7310*/  ISETP.GE.U32.AND P1, PT, R16, UR8, PT ;  /* 0x0000000810007c0c */ /* 0x000fe2000bf26070 */
[----:B------:R-:W-:-:S05]  /*7320*/  IMAD.X R17, R17, 0x1, R0, P4 ;  /* 0x0000000111117824 */ /* 0x000fca00020e0600 */
[----:B------:R-:W-:-:S13]  /*7330*/  ISETP.GE.U32.AND.EX P1, PT, R17, UR9, PT, P1 ;  /* 0x0000000911007c0c */ /* 0x000fda000bf26110 */
[----:B------:R-:W-:Y:S05]  /*7340*/  @P1 BRA `(.L_x_177) ;  /* 0x00000004004c1947 */ /* 0x000fea0003800000 */
[----:B------:R-:W0:Y:S01]  /*7350*/  S2R R12, SR_CTAID.X ;  /* 0x00000000000c7919 */ /* 0x000e220000002500 */
[----:B------:R-:W-:Y:S01]  /*7360*/  ULDC.64 UR8, c[0x0][0x628] ;  /* 0x00018a0000087ab9 */ /* 0x000fe20000000a00 */
[----:B------:R-:W1:Y:S01]  /*7370*/  LDC R13, c[0x0][0x144] ;  /* 0x00005100ff0d7b82 */ /* 0x000e620000000800 */
[----:B------:R-:W-:Y:S01]  /*7380*/  ISETP.NE.U32.AND P1, PT, RZ, UR8, PT ;  /* 0x00000008ff007c0c */ /* 0x000fe2000bf25070 */
[----:B------:R-:W2:Y:S01]  /*7390*/  S2R R11, SR_CTAID.Y ;  /* 0x00000000000b7919 */ /* 0x000ea20000002600 */
[----:B------:R-:W-:Y:S01]  /*73a0*/  ULDC UR10, c[0x0][0x150] ;  /* 0x00005400000a7ab9 */ /* 0x000fe20000000800 */
[----:B------:R-:W-:Y:S01]  /*73b0*/  ULDC UR11, c[0x0][0x630] ;  /* 0x00018c00000b7ab9 */ /* 0x000fe20000000800 */
[----:B------:R-:W-:Y:S01]  /*73c0*/  ISETP.NE.AND.EX P1, PT, RZ, UR9, PT, P1 ;  /* 0x00000009ff007c0c */ /* 0x000fe2000bf25310 */
[----:B------:R-:W-:Y:S01]  /*73d0*/  IMAD.MOV.U32 R4, RZ, RZ, R16 ;  /* 0x000000ffff047224 */ /* 0x000fe200078e0010 */
[----:B0-----:R-:W-:-:S05]  /*73e0*/  I2FP.F32.U32 R5, R12 ;  /* 0x0000000c00057245 */ /* 0x001fca0000201000 */
[----:B------:R-:W-:Y:S01]  /*73f0*/  FMUL R14, R5, UR10 ;  /* 0x0000000a050e7c20 */ /* 0x000fe20008400000 */
[----:B------:R-:W-:-:S05]  /*7400*/  IMAD.MOV.U32 R5, RZ, RZ, R17 ;  /* 0x000000ffff057224 */ /* 0x000fca00078e0011 */
[----:B--2---:R-:W-:Y:S05]  /*7410*/  @!P1 BRA `(.L_x_178) ;  /* 0x0000000000289947 */ /* 0x004fea0003800000 */
[----:B------:R-:W-:Y:S02]  /*7420*/  ULDC UR10, c[0x0][0x634] ;  /* 0x00018d00000a7ab9 */ /* 0x000fe40000000800 */
[----:B------:R-:W-:-:S05]  /*7430*/  IADD3 R5, P1, R16, UR10, RZ ;  /* 0x0000000a10057c10 */ /* 0x000fca000ff3e0ff */
[----:B------:R-:W-:-:S04]  /*7440*/  IMAD.X R15, RZ, RZ, R17, P1 ;  /* 0x000000ffff0f7224 */ /* 0x000fc800008e0611 */
[----:B------:R-:W-:-:S04]  /*7450*/  IMAD.WIDE.U32 R6, R15, UR8, RZ ;  /* 0x000000080f067c25 */ /* 0x000fc8000f8e00ff */
[----:B------:R-:W-:-:S04]  /*7460*/  IMAD.WIDE.U32 R6, P1, R5, UR9, R6 ;  /* 0x0000000905067c25 */ /* 0x000fc8000f820006 */
[----:B------:R-:W-:-:S04]  /*7470*/  IMAD.WIDE.U32 R4, R5, UR8, RZ ;  /* 0x0000000805047c25 */ /* 0x000fc8000f8e00ff */
[----:B------:R-:W-:Y:S01]  /*7480*/  IMAD.MOV.U32 R4, RZ, RZ, R7 ;  /* 0x000000ffff047224 */ /* 0x000fe200078e0007 */
[----:B------:R-:W-:Y:S01]  /*7490*/  IADD3 RZ, P3, R5, R6, RZ ;  /* 0x0000000605ff7210 */ /* 0x000fe20007f7e0ff */
[----:B------:R-:W-:-:S04]  /*74a0*/  IMAD.X R5, RZ, RZ, RZ, P1 ;  /* 0x000000ffff057224 */ /* 0x000fc800008e06ff */
[----:B------:R-:W-:-:S08]  /*74b0*/  IMAD.WIDE.U32.X R4, R15, UR9, R4, P3 ;  /* 0x000000090f047c25 */ /* 0x000fd000098e0404 */
.L_x_178:
[--C-:B------:R-:W-:Y:S01]  /*74c0*/  SHF.R.U64 R19, R4, UR11, R5.reuse ;  /* 0x0000000b04137c19 */ /* 0x100fe20008001205 */
[----:B------:R-:W0:Y:S01]  /*74d0*/  F2I.U32.TRUNC.NTZ R14, R14 ;  /* 0x0000000e000e7305 */ /* 0x000e22000020f000 */
[----:B------:R-:W-:Y:S01]  /*74e0*/  SHF.R.U32.HI R4, RZ, UR11, R5 ;  /* 0x0000000bff047c19 */ /* 0x000fe20008011605 */
[----:B------:R-:W-:Y:S01]  /*74f0*/  ULDC.64 UR8, c[0x0][0x620] ;  /* 0x0001880000087ab9 */ /* 0x000fe20000000a00 */
[----:B------:R-:W-:Y:S01]  /*7500*/  IADD3 R7, P1, RZ, -R19, RZ ;  /* 0x80000013ff077210 */ /* 0x000fe20007f3e0ff */
[----:B------:R-:W-:Y:S01]  /*7510*/  ULDC.64 UR10, c[0x0][0x640] ;  /* 0x00019000000a7ab9 */ /* 0x000fe20000000a00 */
[----:B------:R-:W2:Y:S03]  /*7520*/  LDC R18, c[0x0][0x148] ;  /* 0x00005200ff127b82 */ /* 0x000ea60000000800 */
[----:B------:R-:W-:Y:S01]  /*7530*/  IMAD.X R4, RZ, RZ, ~R4, P1 ;  /* 0x000000ffff047224 */ /* 0x000fe200008e0e04 */
[----:B------:R-:W-:-:S03]  /*7540*/  ISETP.NE.U32.AND P1, PT, RZ, UR10, PT ;  /* 0x0000000aff007c0c */ /* 0x000fc6000bf25070 */
[----:B------:R-:W-:Y:S01]  /*7550*/  IMAD R6, R4, UR8, RZ ;  /* 0x0000000804067c24 */ /* 0x000fe2000f8e02ff */
[----:B------:R-:W-:Y:S01]  /*7560*/  ISETP.NE.AND.EX P1, PT, RZ, UR11, PT, P1 ;  /* 0x0000000bff007c0c */ /* 0x000fe2000bf25310 */
[----:B------:R-:W-:Y:S01]  /*7570*/  IMAD.WIDE.U32 R4, R7, UR8, R16 ;  /* 0x0000000807047c25 */ /* 0x000fe2000f8e0010 */
[----:B------:R-:W-:-:S03]  /*7580*/  ULDC UR8, c[0x0][0x618] ;  /* 0x0001860000087ab9 */ /* 0x000fc60000000800 */
[----:B------:R-:W-:Y:S01]  /*7590*/  IMAD R7, R7, UR9, R6 ;  /* 0x0000000907077c24 */ /* 0x000fe2000f8e0206 */
[----:B------:R-:W-:Y:S01]  /*75a0*/  ULDC UR9, c[0x0][0x154] ;  /* 0x0000550000097ab9 */ /* 0x000fe20000000800 */
[----:B0-----:R-:W-:Y:S02]  /*75b0*/  IMAD.MOV R6, RZ, RZ, -R14 ;  /* 0x000000ffff067224 */ /* 0x001fe400078e0a0e */
[----:B------:R-:W-:Y:S02]  /*75c0*/  IMAD.IADD R5, R5, 0x1, R7 ;  /* 0x0000000105057824 */ /* 0x000fe400078e0207 */
[----:B-1----:R-:W-:Y:S01]  /*75d0*/  IMAD R12, R13, R6, R12 ;  /* 0x000000060d0c7224 */ /* 0x002fe200078e020c */
[----:B------:R-:W-:Y:S02]  /*75e0*/  I2FP.F32.U32 R6, R11 ;  /* 0x0000000b00067245 */ /* 0x000fe40000201000 */
[--C-:B------:R-:W-:Y:S02]  /*75f0*/  SHF.R.U64 R13, R4, UR8, R5.reuse ;  /* 0x00000008040d7c19 */ /* 0x100fe40008001205 */
[----:B------:R-:W-:Y:S01]  /*7600*/  SHF.R.U32.HI R4, RZ, UR8, R5 ;  /* 0x00000008ff047c19 */ /* 0x000fe20008011605 */
[----:B------:R-:W-:Y:S01]  /*7610*/  FMUL R6, R6, UR9 ;  /* 0x0000000906067c20 */ /* 0x000fe20008400000 */
[----:B------:R-:W-:-:S02]  /*7620*/  ULDC UR8, c[0x0][0x608] ;  /* 0x0001820000087ab9 */ /* 0x000fc40000000800 */
[--C-:B------:R-:W-:Y:S01]  /*7630*/  SHF.R.U64 R15, R13, UR8, R4.reuse ;  /* 0x000000080d0f7c19 */ /* 0x100fe20008001204 */
[----:B------:R0:W1:Y:S01]  /*7640*/  F2I.U32.TRUNC.NTZ R20, R6 ;  /* 0x0000000600147305 */ /* 0x000062000020f000 */
[----:B------:R-:W-:Y:S01]  /*7650*/  SHF.R.U32.HI R4, RZ, UR8, R4 ;  /* 0x00000008ff047c19 */ /* 0x000fe20008011604 */
[----:B------:R-:W-:-:S03]  /*7660*/  ULDC UR8, c[0x0][0x658] ;  /* 0x0001960000087ab9 */ /* 0x000fc60000000800 */
[--C-:B------:R-:W-:Y:S02]  /*7670*/  SHF.R.U64 R14, R15, UR8, R4.reuse ;  /* 0x000000080f0e7c19 */ /* 0x100fe40008001204 */
[----:B------:R-:W-:-:S03]  /*7680*/  SHF.R.U32.HI R21, RZ, UR8, R4 ;  /* 0x00000008ff157c19 */ /* 0x000fc60008011604 */
[----:B------:R-:W-:Y:S02]  /*7690*/  IMAD.MOV.U32 R4, RZ, RZ, R14 ;  /* 0x000000ffff047224 */ /* 0x000fe400078e000e */
[----:B------:R-:W-:Y:S01]  /*76a0*/  IMAD.MOV.U32 R5, RZ, RZ, R21 ;  /* 0x000000ffff057224 */ /* 0x000fe200078e0015 */
[----:B0-----:R-:W-:Y:S06]  /*76b0*/  @!P1 BRA `(.L_x_179) ;  /* 0x0000000000289947 */ /* 0x001fec0003800000 */
        /* <DEDUP_REMOVED lines=10> */
.L_x_179:
[----:B------:R-:W-:Y:S01]  /*7760*/  ISETP.NE.AND P1, PT, R2, 0x1, PT ;  /* 0x000000010200780c */ /* 0x000fe20003f25270 */
[----:B------:R-:W-:Y:S01]  /*7770*/  ULDC UR8, c[0x0][0x648] ;  /* 0x0001920000087ab9 */ /* 0x000fe20000000800 */
[----:B------:R-:W-:Y:S01]  /*7780*/  LOP3.LUT R15, R15, UR13, RZ, 0xc0, !PT ;  /* 0x0000000d0f0f7c12 */ /* 0x000fe2000f8ec0ff */
[----:B-1----:R-:W-:Y:S01]  /*7790*/  IMAD.MOV R20, RZ, RZ, -R20 ;  /* 0x000000ffff147224 */ /* 0x002fe200078e0a14 */
[----:B------:R-:W-:Y:S01]  /*77a0*/  SHF.R.U64 R4, R4, UR8, R5 ;  /* 0x0000000804047c19 */ /* 0x000fe20008001205 */
[----:B------:R-:W-:Y:S01]  /*77b0*/  ULDC UR8, c[0x0][0x638] ;  /* 0x00018e0000087ab9 */ /* 0x000fe20000000800 */
[----:B------:R-:W-:Y:S01]  /*77c0*/  LOP3.LUT R13, R13, UR4, RZ, 0xc0, !PT ;  /* 0x000000040d0d7c12 */ /* 0x000fe2000f8ec0ff */
[----:B------:R-:W-:Y:S02]  /*77d0*/  ULDC UR9, c[0x0][0x610] ;  /* 0x0001840000097ab9 */ /* 0x000fe40000000800 */
[----:B------:R-:W-:Y:S02]  /*77e0*/  IMAD.MOV R5, RZ, RZ, -R4 ;  /* 0x000000ffff057224 */ /* 0x000fe400078e0a04 */
[----:B------:R-:W-:-:S02]  /*77f0*/  IMAD R15, R4, UR5, R15 ;  /* 0x00000005040f7c24 */ /* 0x000fc4000f8e020f */
[----:B--2---:R-:W-:Y:S02]  /*7800*/  @P1 IMAD R12, R18, R20, R11 ;  /* 0x00000014120c1224 */ /* 0x004fe400078e020b */
[----:B------:R-:W-:Y:S01]  /*7810*/  IMAD R14, R5, UR8, R14 ;  /* 0x00000008050e7c24 */ /* 0x000fe2000f8e020e */
[----:B------:R-:W-:Y:S01]  /*7820*/  ULDC UR8, c[0x0][0x600] ;  /* 0x0001800000087ab9 */ /* 0x000fe20000000800 */
[----:B------:R-:W-:Y:S02]  /*7830*/  IMAD R12, R15, UR9, R12 ;  /* 0x000000090f0c7c24 */ /* 0x000fe4000f8e020c */
[----:B------:R-:W-:Y:S02]  /*7840*/  IMAD R5, R14, UR8, R13 ;  /* 0x000000080e057c24 */ /* 0x000fe4000f8e020d */
[----:B------:R-:W-:-:S03]  /*7850*/  IMAD.MOV.U32 R4, RZ, RZ, 0x1 ;  /* 0x00000001ff047424 */ /* 0x000fc600078e00ff */
[----:B------:R-:W-:Y:S02]  /*7860*/  SEL R18, R5, R12, !P1 ;  /* 0x0000000c05127207 */ /* 0x000fe40004800000 */
[----:B------:R-:W-:-:S07]  /*7870*/  SEL R22, R12, R5, !P1 ;  /* 0x000000050c167207 */ /* 0x000fce0004800000 */
.L_x_177:
[----:B------:R-:W-:Y:S05]  /*7880*/  BSYNC B1 ;  /* 0x0000000000017941 */ /* 0x000fea0003800000 */
.L_x_176:
[----:B------:R-:W-:-:S13]  /*7890*/  LOP3.LUT P1, RZ, R4, 0xff, RZ, 0xc0, !PT ;  /* 0x000000ff04ff7812 */ /* 0x000fda000782c0ff */
[----:B------:R-:W-:Y:S05]  /*78a0*/  @P1 BRA `(.L_x_180) ;  /* 0xfffffff400281947 */ /* 0x000fea000383ffff */
[----:B------:R-:W-:Y:S05]  /*78b0*/  BSYNC B0 ;  /* 0x0000000000007941 */ /* 0x000fea0003800000 */
.L_x_168:
[----:B------:R-:W-:-:S03]  /*78c0*/  UMOV UR8, 0xffffffff ;  /* 0xffffffff00087882 */ /* 0x000fc60000000000 */
[----:B------:R-:W-:Y:S05]  /*78d0*/  BRA.DIV UR8, `(.L_x_181) ;  /* 0x0000000608fc7947 */ /* 0x000fea000b800000 */
[----:B------:R-:W-:-:S13]  /*78e0*/  ELECT P6, URZ, PT ;  /* 0x00000000003f782f */ /* 0x000fda00038c0000 */
.L_x_202:
[----:B------:R-:W-:Y:S04]  /*78f0*/  BSSY B0, `(.L_x_182) ;  /* 0x0000058000007945 */ /* 0x000fe80003800000 */
[----:B------:R-:W-:Y:S05]  /*7900*/  @!P6 BRA `(.L_x_183) ;  /* 0x000000040058e947 */ /* 0x000fea0003800000 */
[----:B------:R-:W-:-:S04]  /*7910*/  LOP3.LUT R23, R23, 0x2, RZ, 0xfc, !PT ;  /* 0x0000000217177812 */ /* 0x000fc800078efcff */
[----:B------:R-:W-:-:S13]  /*7920*/  ISETP.NE.AND P0, PT, R23, 0x3, PT ;  /* 0x000000031700780c */ /* 0x000fda0003f05270 */
[----:B------:R-:W-:Y:S05]  /*7930*/  @!P0 BRA `(.L_x_184) ;  /* 0x0000000000048947 */ /* 0x000fea0003800000 */
[----:B------:R-:W-:Y:S01]  /*7940*/  BPT.TRAP 0x1 ;  /* 0x000000040000795c */ /* 0x000fe20000300000 */
.L_x_184:
[----:B------:R-:W0:Y:S01]  /*7950*/  S2R R5, SR_CgaCtaId ;  /* 0x0000000000057919 */ /* 0x000e220000008800 */
[----:B------:R-:W-:Y:S02]  /*7960*/  MOV R0, 0x400 ;  /* 0x0000040000007802 */ /* 0x000fe40000000f00 */
[----:B------:R-:W-:Y:S02]  /*7970*/  SHF.L.U32 R2, R3, 0x1f, RZ ;  /* 0x0000001f03027819 */ /* 0x000fe400000006ff */
[----:B0-----:R-:W-:-:S05]  /*7980*/  LEA R5, R5, R0, 0x18 ;  /* 0x0000000005057211 */ /* 0x001fca00078ec0ff */
[----:B------:R-:W-:-:S04]  /*7990*/  VIADD R5, R5, 0x48 ;  /* 0x0000004805057836 */ /* 0x000fc80000000000 */
[C---:B------:R-:W-:Y:S02]  /*79a0*/  IMAD R7, R8.reuse, 0x8, R5 ;  /* 0x0000000808077824 */ /* 0x040fe400078e0205 */
[----:B------:R-:W-:Y:S02]  /*79b0*/  VIADD R8, R8, 0x1 ;  /* 0x0000000108087836 */ /* 0x000fe40000000000 */
[----:B------:R-:W0:Y:S03]  /*79c0*/  SYNCS.PHASECHK.TRANS64.TRYWAIT P0, [R7+URZ], R2 ;  /* 0x00000002070075a7 */ /* 0x000e26000800017f */
[----:B------:R-:W-:-:S04]  /*79d0*/  ISETP.NE.AND P1, PT, R8, 0x9, PT ;  /* 0x000000090800780c */ /* 0x000fc80003f25270 */
[----:B------:R-:W-:Y:S02]  /*79e0*/  SEL R0, RZ, 0x1, P1 ;  /* 0x00000001ff007807 */ /* 0x000fe40000800000 */
[----:B------:R-:W-:Y:S02]  /*79f0*/  SEL R8, R8, RZ, P1 ;  /* 0x000000ff08087207 */ /* 0x000fe40000800000 */
[----:B------:R-:W-:-:S03]  /*7a00*/  LOP3.LUT R9, R3, R0, RZ, 0x3c, !PT ;  /* 0x0000000003097212 */ /* 0x000fc600078e3cff */
[----:B------:R-:W-:Y:S01]  /*7a10*/  IMAD R6, R8, 0x8, R5 ;  /* 0x0000000808067824 */ /* 0x000fe200078e0205 */
[----:B------:R-:W-:Y:S01]  /*7a20*/  SHF.L.U32 R3, R9, 0x1f, RZ ;  /* 0x0000001f09037819 */ /* 0x000fe200000006ff */
[----:B0-----:R-:W-:Y:S06]  /*7a30*/  @!P0 BRA `(.L_x_185) ;  /* 0x0000000400c48947 */ /* 0x001fec0003800000 */
.L_x_203:
[----:B------:R-:W1:Y:S01]  /*7a40*/  SYNCS.PHASECHK.TRANS64.TRYWAIT P0, [R6+URZ], R3 ;  /* 0x00000003060075a7 */ /* 0x000e62000800017f */
[----:B------:R-:W-:-:S05]  /*7a50*/  VIADD R0, R8, 0x1 ;  /* 0x0000000108007836 */ /* 0x000fca0000000000 */
[----:B------:R-:W-:-:S04]  /*7a60*/  ISETP.NE.AND P1, PT, R0, 0x9, PT ;  /* 0x000000090000780c */ /* 0x000fc80003f25270 */
[----:B0-----:R-:W-:Y:S02]  /*7a70*/  SEL R2, RZ, 0x1, P1 ;  /* 0x00000001ff027807 */ /* 0x001fe40000800000 */
[----:B------:R-:W-:Y:S02]  /*7a80*/  SEL R0, R0, RZ, P1 ;  /* 0x000000ff00007207 */ /* 0x000fe40000800000 */
[----:B------:R-:W-:-:S03]  /*7a90*/  LOP3.LUT R9, R9, R2, RZ, 0x3c, !PT ;  /* 0x0000000209097212 */ /* 0x000fc600078e3cff */
[----:B------:R-:W-:Y:S01]  /*7aa0*/  IMAD R7, R0, 0x8, R5 ;  /* 0x0000000800077824 */ /* 0x000fe200078e0205 */
[----:B------:R-:W-:Y:S01]  /*7ab0*/  SHF.L.U32 R4, R9, 0x1f, RZ ;  /* 0x0000001f09047819 */ /* 0x000fe200000006ff */
[----:B-1----:R-:W-:Y:S06]  /*7ac0*/  @!P0 BRA `(.L_x_186) ;  /* 0x0000000400b48947 */ /* 0x002fec0003800000 */
.L_x_204:
[----:B------:R-:W1:Y:S01]  /*7ad0*/  SYNCS.PHASECHK.TRANS64.TRYWAIT P0, [R7+URZ], R4 ;  /* 0x00000004070075a7 */ /* 0x000e62000800017f */
[----:B------:R-:W-:-:S05]  /*7ae0*/  VIADD R0, R0, 0x1 ;  /* 0x0000000100007836 */ /* 0x000fca0000000000 */
[----:B------:R-:W-:-:S04]  /*7af0*/  ISETP.NE.AND P1, PT, R0, 0x9, PT ;  /* 0x000000090000780c */ /* 0x000fc80003f25270 */
[----:B------:R-:W-:Y:S02]  /*7b00*/  SEL R2, RZ, 0x1, P1 ;  /* 0x00000001ff027807 */ /* 0x000fe40000800000 */
[----:B------:R-:W-:Y:S02]  /*7b10*/  SEL R0, R0, RZ, P1 ;  /* 0x000000ff00007207 */ /* 0x000fe40000800000 */
[----:B------:R-:W-:-:S03]  /*7b20*/  LOP3.LUT R9, R9, R2, RZ, 0x3c, !PT ;  /* 0x0000000209097212 */ /* 0x000fc600078e3cff */
[----:B0-----:R-:W-:Y:S01]  /*7b30*/  IMAD R6, R0, 0x8, R5 ;  /* 0x0000000800067824 */ /* 0x001fe200078e0205 */
[----:B------:R-:W-:Y:S01]  /*7b40*/  SHF.L.U32 R3, R9, 0x1f, RZ ;  /* 0x0000001f09037819 */ /* 0x000fe200000006ff */
[----:B-1----:R-:W-:Y:S06]  /*7b50*/  @!P0 BRA `(.L_x_187) ;  /* 0x0000000400a48947 */ /* 0x002fec0003800000 */
.L_x_205:
        /* <DEDUP_REMOVED lines=9> */
.L_x_206:
        /* <DEDUP_REMOVED lines=9> */
.L_x_207:
        /* <DEDUP_REMOVED lines=9> */
.L_x_208:
        /* <DEDUP_REMOVED lines=9> */
.L_x_209:
[----:B------:R-:W1:Y:S01]  /*7da0*/  SYNCS.PHASECHK.TRANS64.TRYWAIT P0, [R6+URZ], R3 ;  /* 0x00000003060075a7 */ /* 0x000e62000800017f */
[----:B------:R-:W-:-:S05]  /*7db0*/  VIADD R0, R0, 0x1 ;  /* 0x0000000100007836 */ /* 0x000fca0000000000 */
[----:B------:R-:W-:-:S04]  /*7dc0*/  ISETP.NE.AND P1, PT, R0, 0x9, PT ;  /* 0x000000090000780c */ /* 0x000fc80003f25270 */
[----:B------:R-:W-:Y:S02]  /*7dd0*/  SEL R2, RZ, 0x1, P1 ;  /* 0x00000001ff027807 */ /* 0x000fe40000800000 */
[----:B------:R-:W-:Y:S02]  /*7de0*/  SEL R0, R0, RZ, P1 ;  /* 0x000000ff00007207 */ /* 0x000fe40000800000 */
[----:B------:R-:W-:Y:S01]  /*7df0*/  LOP3.LUT R2, R9, R2, RZ, 0x3c, !PT ;  /* 0x0000000209027212 */ /* 0x000fe200078e3cff */
[----:B-1----:R-:W-:Y:S06]  /*7e00*/  @!P0 BRA `(.L_x_192) ;  /* 0x00000004005c8947 */ /* 0x002fec0003800000 */
.L_x_210:
[----:B------:R-:W-:Y:S01]  /*7e10*/  IMAD R5, R0, 0x8, R5 ;  /* 0x0000000800057824 */ /* 0x000fe200078e0205 */
[----:B------:R-:W-:-:S07]  /*7e20*/  SHF.L.U32 R0, R2, 0x1f, RZ ;  /* 0x0000001f02007819 */ /* 0x000fce00000006ff */
.L_x_193:
[----:B--2---:R2:W3:Y:S02]  /*7e30*/  SYNCS.PHASECHK.TRANS64.TRYWAIT P0, [R5+URZ], R0 ;  /* 0x00000000050075a7 */ /* 0x0044e4000800017f */
[----:B---3--:R-:W-:Y:S05]  /*7e40*/  @!P0 NANOSLEEP.SYNCS 0x989680 ;  /* 0x009896800000895d */ /* 0x008fea0003900000 */
[----:B------:R-:W3:Y:S02]  /*7e50*/  @!P0 SYNCS.PHASECHK.TRANS64 P0, [R5+URZ], R0 ;  /* 0x00000000050085a7 */ /* 0x000ee4000800007f */
[----:B---3--:R-:W-:Y:S05]  /*7e60*/  @!P0 BRA `(.L_x_193) ;  /* 0xfffffffc00f08947 */ /* 0x008fea000383ffff */
.L_x_183:
[----:B------:R-:W-:Y:S05]  /*7e70*/  BSYNC B0 ;  /* 0x0000000000007941 */ /* 0x000fea0003800000 */
.L_x_182:
[----:B------:R-:W-:Y:S05]  /*7e80*/  EXIT ;  /* 0x000000000000794d */ /* 0x000fea0003800000 */
.L_x_20:
[----:B0-----:R-:W-:-:S04]  /*7e90*/  IMAD.U32 R3, RZ, RZ, UR43 ;  /* 0x0000002bff037e24 */ /* 0x001fc8000f8e00ff */
[----:B------:R0:W1:Y:S03]  /*7ea0*/  SYNCS.PHASECHK.TRANS64.TRYWAIT P0, [R3+URZ+-0x8], R0 ;  /* 0xfffff800030075a7 */ /* 0x000066000800017f */
[----:B-1----:R-:W-:Y:S05]  /*7eb0*/  @!P0 NANOSLEEP.SYNCS 0x989680 ;  /* 0x009896800000895d */ /* 0x002fea0003900000 */
[----:B------:R-:W1:Y:S02]  /*7ec0*/  @!P0 SYNCS.PHASECHK.TRANS64 P0, [R3+URZ+-0x8], R0 ;  /* 0xfffff800030085a7 */ /* 0x000e64000800007f */
[----:B-1----:R-:W-:Y:S05]  /*7ed0*/  @!P0 BRA `(.L_x_20) ;  /* 0xfffffffc00ec8947 */ /* 0x002fea000383ffff */
[----:B------:R-:W-:Y:S05]  /*7ee0*/  BRA `(.L_x_194) ;  /* 0xffffff9800647947 */ /* 0x000fea000383ffff */
.L_x_25:
[----:B-1----:R1:W2:Y:S02]  /*7ef0*/  SYNCS.PHASECHK.TRANS64.TRYWAIT P1, [R3+URZ], R0 ;  /* 0x00000000030075a7 */ /* 0x0022a4000802017f */
[----:B--2---:R-:W-:Y:S05]  /*7f00*/  @!P1 NANOSLEEP.SYNCS 0x989680 ;  /* 0x009896800000995d */ /* 0x004fea0003900000 */
[----:B------:R-:W2:Y:S02]  /*7f10*/  @!P1 SYNCS.PHASECHK.TRANS64 P1, [R3+URZ], R0 ;  /* 0x00000000030095a7 */ /* 0x000ea4000802007f */
[----:B--2---:R-:W-:Y:S05]  /*7f20*/  @!P1 BRA `(.L_x_25) ;  /* 0xfffffffc00f09947 */ /* 0x004fea000383ffff */
[----:B------:R-:W-:Y:S05]  /*7f30*/  BRA `(.L_x_24) ;  /* 0xffffff9800d87947 */ /* 0x000fea000383ffff */
.L_x_30:
[----:B-1----:R-:W-:-:S04]  /*7f40*/  IMAD.U32 R5, RZ, RZ, UR4 ;  /* 0x00000004ff057e24 */ /* 0x002fc8000f8e00ff */
[----:B------:R1:W2:Y:S03]  /*7f50*/  SYNCS.PHASECHK.TRANS64.TRYWAIT P1, [R5+URZ], R4 ;  /* 0x00000004050075a7 */ /* 0x0002a6000802017f */
[----:B--2---:R-:W-:Y:S05]  /*7f60*/  @!P1 NANOSLEEP.SYNCS 0x989680 ;  /* 0x009896800000995d */ /* 0x004fea0003900000 */
[----:B------:R-:W2:Y:S02]  /*7f70*/  @!P1 SYNCS.PHASECHK.TRANS64 P1, [R5+URZ], R4 ;  /* 0x00000004050095a7 */ /* 0x000ea4000802007f */
[----:B--2---:R-:W-:Y:S05]  /*7f80*/  @!P1 BRA `(.L_x_30) ;  /* 0xfffffffc00ec9947 */ /* 0x004fea000383ffff */
[----:B------:R-:W-:Y:S05]  /*7f90*/  BRA `(.L_x_29) ;  /* 0xffffff9c00a87947 */ /* 0x000fea000383ffff */
.L_x_36:
[----:B0-----:R-:W-:-:S04]  /*7fa0*/  IMAD.U32 R3, RZ, RZ, UR43 ;  /* 0x0000002bff037e24 */ /* 0x001fc8000f8e00ff */
[----:B------:R0:W1:Y:S03]  /*7fb0*/  SYNCS.PHASECHK.TRANS64.TRYWAIT P0, [R3+URZ+0x8], R0 ;  /* 0x00000800030075a7 */ /* 0x000066000800017f */
[----:B-1----:R-:W-:Y:S05]  /*7fc0*/  @!P0 NANOSLEEP.SYNCS 0x989680 ;  /* 0x009896800000895d */ /* 0x002fea0003900000 */
[----:B------:R-:W1:Y:S02]  /*7fd0*/  @!P0 SYNCS.PHASECHK.TRANS64 P0, [R3+URZ+0x8], R0 ;  /* 0x00000800030085a7 */ /* 0x000e64000800007f */
[----:B-1----:R-:W-:Y:S05]  /*7fe0*/  @!P0 BRA `(.L_x_36) ;  /* 0xfffffffc00ec8947 */ /* 0x002fea000383ffff */
[----:B------:R-:W-:Y:S05]  /*7ff0*/  BRA `(.L_x_195) ;  /* 0xffffffa000e87947 */ /* 0x000fea000383ffff */
.L_x_169:
[----:B------:R-:W-:Y:S01]  /*8000*/  BSSY B1, `(.L_x_196) ;  /* 0x0000006000017945 */ /* 0x000fe20003800000 */
[----:B------:R-:W-:-:S07]  /*8010*/  IMAD.MOV.U32 R15, RZ, RZ, -0x1 ;  /* 0xffffffffff0f7424 */ /* 0x000fce00078e00ff */
[----:B-----5:R-:W-:Y:S05]  /*8020*/  WARPSYNC.COLLECTIVE R15, `(.L_x_197) ;  /* 0x000000000f0c7348 */ /* 0x020fea0003c00000 */
[----:B------:R-:W-:Y:S02]  /*8030*/  ELECT P6, UR62, PT ;  /* 0x00000000003e782f */ /* 0x000fe400038c0000 */
[----:B------:R-:W-:Y:S01]  /*8040*/  MOV R14, UR62 ;  /* 0x0000003e000e7c02 */ /* 0x000fe20008000f00 */
[----:B-----5:R-:W-:Y:S10]  /*8050*/  ENDCOLLECTIVE ;  /* 0x000000000000791b */ /* 0x020ff40003800000 */
.L_x_197:
[----:B------:R-:W-:Y:S05]  /*8060*/  BSYNC B1 ;  /* 0x0000000000017941 */ /* 0x000fea0003800000 */
.L_x_196:
[----:B------:R-:W-:Y:S05]  /*8070*/  BRA `(.L_x_198) ;  /* 0xffffffec00407947 */ /* 0x000fea000383ffff */
.L_x_172:
[----:B-1----:R1:W2:Y:S02]  /*8080*/  SYNCS.PHASECHK.TRANS64.TRYWAIT P1, [R11+URZ+0x48], R6 ;  /* 0x000048060b0075a7 */ /* 0x0022a4000802017f */
[----:B--2---:R-:W-:Y:S05]  /*8090*/  @!P1 NANOSLEEP.SYNCS 0x989680 ;  /* 0x009896800000995d */ /* 0x004fea0003900000 */
[----:B------:R-:W2:Y:S02]  /*80a0*/  @!P1 SYNCS.PHASECHK.TRANS64 P1, [R11+URZ+0x48], R6 ;  /* 0x000048060b0095a7 */ /* 0x000ea4000802007f */
[----:B--2---:R-:W-:Y:S05]  /*80b0*/  @!P1 BRA `(.L_x_172) ;  /* 0xfffffffc00f09947 */ /* 0x004fea000383ffff */
[----:B------:R-:W-:Y:S05]  /*80c0*/  BRA `(.L_x_199) ;  /* 0xffffffec00787947 */ /* 0x000fea000383ffff */
.L_x_181:
[----:B------:R-:W-:Y:S01]  /*80d0*/  BSSY B0, `(.L_x_200) ;  /* 0x0000006000007945 */ /* 0x000fe20003800000 */
[----:B------:R-:W-:-:S07]  /*80e0*/  IMAD.MOV.U32 R15, RZ, RZ, -0x1 ;  /* 0xffffffffff0f7424 */ /* 0x000fce00078e00ff */
[----:B-----5:R-:W-:Y:S05]  /*80f0*/  WARPSYNC.COLLECTIVE R15, `(.L_x_201) ;  /* 0x000000000f0c7348 */ /* 0x020fea0003c00000 */
[----:B------:R-:W-:Y:S02]  /*8100*/  ELECT P6, UR62, PT ;  /* 0x00000000003e782f */ /* 0x000fe400038c0000 */
[----:B------:R-:W-:Y:S01]  /*8110*/  MOV R14, UR62 ;  /* 0x0000003e000e7c02 */ /* 0x000fe20008000f00 */
[----:B-----5:R-:W-:Y:S10]  /*8120*/  ENDCOLLECTIVE ;  /* 0x000000000000791b */ /* 0x020ff40003800000 */
.L_x_201:
[----:B------:R-:W-:Y:S05]  /*8130*/  BSYNC B0 ;  /* 0x0000000000007941 */ /* 0x000fea0003800000 */
.L_x_200:
[----:B------:R-:W-:Y:S05]  /*8140*/  BRA `(.L_x_202) ;  /* 0xfffffff400e87947 */ /* 0x000fea000383ffff */
.L_x_185:
[----:B0-----:R0:W1:Y:S02]  /*8150*/  SYNCS.PHASECHK.TRANS64.TRYWAIT P0, [R7+URZ], R2 ;  /* 0x00000002070075a7 */ /* 0x001064000800017f */
[----:B-1----:R-:W-:Y:S05]  /*8160*/  @!P0 NANOSLEEP.SYNCS 0x989680 ;  /* 0x009896800000895d */ /* 0x002fea0003900000 */
[----:B------:R-:W1:Y:S02]  /*8170*/  @!P0 SYNCS.PHASECHK.TRANS64 P0, [R7+URZ], R2 ;  /* 0x00000002070085a7 */ /* 0x000e64000800007f */
[----:B-1----:R-:W-:Y:S05]  /*8180*/  @!P0 BRA `(.L_x_185) ;  /* 0xfffffffc00f08947 */ /* 0x002fea000383ffff */
[----:B------:R-:W-:Y:S05]  /*8190*/  BRA `(.L_x_203) ;  /* 0xfffffff800287947 */ /* 0x000fea000383ffff */
.L_x_186:
[----:B0-----:R0:W1:Y:S02]  /*81a0*/  SYNCS.PHASECHK.TRANS64.TRYWAIT P0, [R6+URZ], R3 ;  /* 0x00000003060075a7 */ /* 0x001064000800017f */
[----:B-1----:R-:W-:Y:S05]  /*81b0*/  @!P0 NANOSLEEP.SYNCS 0x989680 ;  /* 0x009896800000895d */ /* 0x002fea0003900000 */
[----:B------:R-:W1:Y:S02]  /*81c0*/  @!P0 SYNCS.PHASECHK.TRANS64 P0, [R6+URZ], R3 ;  /* 0x00000003060085a7 */ /* 0x000e64000800007f */
[----:B-1----:R-:W-:Y:S05]  /*81d0*/  @!P0 BRA `(.L_x_186) ;  /* 0xfffffffc00f08947 */ /* 0x002fea000383ffff */
[----:B------:R-:W-:Y:S05]  /*81e0*/  BRA `(.L_x_204) ;  /* 0xfffffff800387947 */ /* 0x000fea000383ffff */
.L_x_187:
[----:B0-----:R0:W1:Y:S02]  /*81f0*/  SYNCS.PHASECHK.TRANS64.TRYWAIT P0, [R7+URZ], R4 ;  /* 0x00000004070075a7 */ /* 0x001064000800017f */
[----:B-1----:R-:W-:Y:S05]  /*8200*/  @!P0 NANOSLEEP.SYNCS 0x989680 ;  /* 0x009896800000895d */ /* 0x002fea0003900000 */
[----:B------:R-:W1:Y:S02]  /*8210*/  @!P0 SYNCS.PHASECHK.TRANS64 P0, [R7+URZ], R4 ;  /* 0x00000004070085a7 */ /* 0x000e64000800007f */
[----:B-1----:R-:W-:Y:S05]  /*8220*/  @!P0 BRA `(.L_x_187) ;  /* 0xfffffffc00f08947 */ /* 0x002fea000383ffff */
[----:B------:R-:W-:Y:S05]  /*8230*/  BRA `(.L_x_205) ;  /* 0xfffffff800487947 */ /* 0x000fea000383ffff */
.L_x_188:
[----:B0-----:R0:W1:Y:S02]  /*8240*/  SYNCS.PHASECHK.TRANS64.TRYWAIT P0, [R6+URZ], R3 ;  /* 0x00000003060075a7 */ /* 0x001064000800017f */
[----:B-1----:R-:W-:Y:S05]  /*8250*/  @!P0 NANOSLEEP.SYNCS 0x989680 ;  /* 0x009896800000895d */ /* 0x002fea0003900000 */
[----:B------:R-:W1:Y:S02]  /*8260*/  @!P0 SYNCS.PHASECHK.TRANS64 P0, [R6+URZ], R3 ;  /* 0x00000003060085a7 */ /* 0x000e64000800007f */
[----:B-1----:R-:W-:Y:S05]  /*8270*/  @!P0 BRA `(.L_x_188) ;  /* 0xfffffffc00f08947 */ /* 0x002fea000383ffff */
[----:B------:R-:W-:Y:S05]  /*8280*/  BRA `(.L_x_206) ;  /* 0xfffffff800587947 */ /* 0x000fea000383ffff */
.L_x_189:
[----:B0-----:R0:W1:Y:S02]  /*8290*/  SYNCS.PHASECHK.TRANS64.TRYWAIT P0, [R7+URZ], R4 ;  /* 0x00000004070075a7 */ /* 0x001064000800017f */
[----:B-1----:R-:W-:Y:S05]  /*82a0*/  @!P0 NANOSLEEP.SYNCS 0x989680 ;  /* 0x009896800000895d */ /* 0x002fea0003900000 */
[----:B------:R-:W1:Y:S02]  /*82b0*/  @!P0 SYNCS.PHASECHK.TRANS64 P0, [R7+URZ], R4 ;  /* 0x00000004070085a7 */ /* 0x000e64000800007f */
[----:B-1----:R-:W-:Y:S05]  /*82c0*/  @!P0 BRA `(.L_x_189) ;  /* 0xfffffffc00f08947 */ /* 0x002fea000383ffff */
[----:B------:R-:W-:Y:S05]  /*82d0*/  BRA `(.L_x_207) ;  /* 0xfffffff800687947 */ /* 0x000fea000383ffff */
.L_x_190:
[----:B0-----:R0:W1:Y:S02]  /*82e0*/  SYNCS.PHASECHK.TRANS64.TRYWAIT P0, [R6+URZ], R3 ;  /* 0x00000003060075a7 */ /* 0x001064000800017f */
[----:B-1----:R-:W-:Y:S05]  /*82f0*/  @!P0 NANOSLEEP.SYNCS 0x989680 ;  /* 0x009896800000895d */ /* 0x002fea0003900000 */
[----:B------:R-:W1:Y:S02]  /*8300*/  @!P0 SYNCS.PHASECHK.TRANS64 P0, [R6+URZ], R3 ;  /* 0x00000003060085a7 */ /* 0x000e64000800007f */
[----:B-1----:R-:W-:Y:S05]  /*8310*/  @!P0 BRA `(.L_x_190) ;  /* 0xfffffffc00f08947 */ /* 0x002fea000383ffff */
[----:B------:R-:W-:Y:S05]  /*8320*/  BRA `(.L_x_208) ;  /* 0xfffffff800787947 */ /* 0x000fea000383ffff */
.L_x_191:
[----:B0-----:R0:W1:Y:S02]  /*8330*/  SYNCS.PHASECHK.TRANS64.TRYWAIT P0, [R7+URZ], R4 ;  /* 0x00000004070075a7 */ /* 0x001064000800017f */
[----:B-1----:R-:W-:Y:S05]  /*8340*/  @!P0 NANOSLEEP.SYNCS 0x989680 ;  /* 0x009896800000895d */ /* 0x002fea0003900000 */
[----:B------:R-:W1:Y:S02]  /*8350*/  @!P0 SYNCS.PHASECHK.TRANS64 P0, [R7+URZ], R4 ;  /* 0x00000004070085a7 */ /* 0x000e64000800007f */
[----:B-1----:R-:W-:Y:S05]  /*8360*/  @!P0 BRA `(.L_x_191) ;  /* 0xfffffffc00f08947 */ /* 0x002fea000383ffff */
[----:B------:R-:W-:Y:S05]  /*8370*/  BRA `(.L_x_209) ;  /* 0xfffffff800887947 */ /* 0x000fea000383ffff */
.L_x_192:
[----:B-1----:R1:W2:Y:S02]  /*8380*/  SYNCS.PHASECHK.TRANS64.TRYWAIT P0, [R6+URZ], R3 ;  /* 0x00000003060075a7 */ /* 0x0022a4000800017f */
[----:B--2---:R-:W-:Y:S05]  /*8390*/  @!P0 NANOSLEEP.SYNCS 0x989680 ;  /* 0x009896800000895d */ /* 0x004fea0003900000 */
[----:B------:R-:W2:Y:S02]  /*83a0*/  @!P0 SYNCS.PHASECHK.TRANS64 P0, [R6+URZ], R3 ;  /* 0x00000003060085a7 */ /* 0x000ea4000800007f */
[----:B--2---:R-:W-:Y:S05]  /*83b0*/  @!P0 BRA `(.L_x_192) ;  /* 0xfffffffc00f08947 */ /* 0x004fea000383ffff */
[----:B------:R-:W-:Y:S05]  /*83c0*/  BRA `(.L_x_210) ;  /* 0xfffffff800907947 */ /* 0x000fea000383ffff */
.L_x_211:
[----:B------:R-:W-:-:S00]  /*83d0*/  BRA `(.L_x_211) ;  /* 0xfffffffc00fc7947 */ /* 0x000fc0000383ffff */
[----:B------:R-:W-:-:S00]  /*83e0*/  NOP ;  /* 0x0000000000007918 */ /* 0x000fc00000000000 */
        /* <DEDUP_REMOVED lines=9> */
.L_x_212:


//--------------------- .nv.global.init           --------------------------
	.section	.nv.global.init,"aw",@progbits
.nv.global.init:
	.type		$str$22,@object
	.size		$str$22,($str$23 - $str$22)
$str$22:
        /*0000*/ 	.byte	0x6b, 0x5f, 0x74, 0x69, 0x6c, 0x65, 0x5f, 0x63, 0x6f, 0x75, 0x6e, 0x74, 0x20, 0x3e, 0x3d, 0x20
        /*0010*/ 	.byte	0x31, 0x00
	.type		$str$23,@object
	.size		$str$23,(__unnamed_1 - $str$23)
$str$23:
        /*0012*/ 	.byte	0x2f, 0x74, 0x6d, 0x70, 0x2f, 0x63, 0x75, 0x74, 0x6c, 0x61, 0x73, 0x73, 0x5f, 0x73, 0x77, 0x65
        /*0022*/ 	.byte	0x65, 0x70, 0x5f, 0x73, 0x72, 0x63, 0x2f, 0x69, 0x6e, 0x63, 0x6c, 0x75, 0x64, 0x65, 0x2f, 0x63
        /*0032*/ 	.byte	0x75, 0x74, 0x6c, 0x61, 0x73, 0x73, 0x2f, 0x67, 0x65, 0x6d, 0x6d, 0x2f, 0x63, 0x6f, 0x6c, 0x6c
        /*0042*/ 	.byte	0x65, 0x63, 0x74, 0x69, 0x76, 0x65, 0x2f, 0x73, 0x6d, 0x39, 0x30, 0x5f, 0x6d, 0x6d, 0x61, 0x5f
        /*0052*/ 	.byte	0x74, 0x6d, 0x61, 0x5f, 0x67, 0x6d, 0x6d, 0x61, 0x5f, 0x73, 0x73, 0x5f, 0x77, 0x61, 0x72, 0x70
        /*0062*/ 	.byte	0x73, 0x70, 0x65, 0x63, 0x69, 0x61, 0x6c, 0x69, 0x7a, 0x65, 0x64, 0x2e, 0x68, 0x70, 0x70, 0x00
	.type		__unnamed_1,@object
	.size		__unnamed_1,(.L_0 - __unnamed_1)
__unnamed_1:
        /*0072*/ 	.byte	0x76, 0x6f, 0x69, 0x64, 0x20, 0x63, 0x75, 0x74, 0x6c, 0x61, 0x73, 0x73, 0x3a, 0x3a, 0x67, 0x65
        /* <DEDUP_REMOVED lines=180> */
        /*0bc2*/ 	.byte	0x3a, 0x69, 0x64, 0x65, 0x6e, 0x74, 0x69, 0x74, 0x79, 0x5d, 0x00
.L_0:


//--------------------- .nv.shared._ZN7cutlass13device_kernelINS_4gemm6kernel13GemmUniversalIN4cute5tupleIJiiiiEEENS1_10collective13CollectiveMmaINS1_34MainloopSm90TmaGmmaWarpSpecializedILi9ENS5_IJNS4_1CILi2EEESB_NSA_ILi1EEEEEENS1_32KernelTmaWarpSpecializedPingpongEEENS5_IJNSA_ILi64EEENSA_ILi128EEESG_EEENS_6half_tENS5_IJlSC_lEEESJ_SK_NS4_8TiledMMAINS4_8MMA_AtomIJNS4_4SM904GMMA26MMA_64x128x16_F32F16F16_SSILNSO_5MajorE0ELSQ_0ELNSO_7ScaleInE1ELSR_1EEEEEENS4_6LayoutINS5_IJSC_SC_SC_EEENS5_IJNSA_ILi0EEESW_SW_EEEEENS5_IJNS4_10UnderscoreESZ_SZ_EEEEENS4_23SM90_TMA_LOAD_MULTICASTENS4_14ComposedLayoutINS4_7SwizzleILi3ELi4ELi3EEENS4_18smem_ptr_flag_bitsILi16EEENSU_INS5_IJNSA_ILi8EEESG_EEENS5_IJSG_SC_EEEEEEEvNS4_8identityES12_S1C_vS1D_EENS_8epilogue10collective6detail29Sm90TmaWarpSpecializedAdapterINS1G_15DefaultEpilogueISJ_SK_SK_NS1F_6thread17LinearCombinationISJ_Li1EffLNS1K_9ScaleType4KindE0ELNS_15FloatRoundStyleE2ESJ_EENS1_15EpilogueDefaultEEEEEvvEEEEvNT_6ParamsE --------------------------
	.section	.nv.shared._ZN7cutlass13device_kernelINS_4gemm6kernel13GemmUniversalIN4cute5tupleIJiiiiEEENS1_10collective13CollectiveMmaINS1_34MainloopSm90TmaGmmaWarpSpecializedILi9ENS5_IJNS4_1CILi2EEESB_NSA_ILi1EEEEEENS1_32KernelTmaWarpSpecializedPingpongEEENS5_IJNSA_ILi64EEENSA_ILi128EEESG_EEENS_6half_tENS5_IJlSC_lEEESJ_SK_NS4_8TiledMMAINS4_8MMA_AtomIJNS4_4SM904GMMA26MMA_64x128x16_F32F16F16_SSILNSO_5MajorE0ELSQ_0ELNSO_7ScaleInE1ELSR_1EEEEEENS4_6LayoutINS5_IJSC_SC_SC_EEENS5_IJNSA_ILi0EEESW_SW_EEEEENS5_IJNS4_10UnderscoreESZ_SZ_EEEEENS4_23SM90_TMA_LOAD_MULTICASTENS4_14ComposedLayoutINS4_7SwizzleILi3ELi4ELi3EEENS4_18smem_ptr_flag_bitsILi16EEENSU_INS5_IJNSA_ILi8EEESG_EEENS5_IJSG_SC_EEEEEEEvNS4_8identityES12_S1C_vS1D_EENS_8epilogue10collective6detail29Sm90TmaWarpSpecializedAdapterINS1G_15DefaultEpilogueISJ_SK_SK_NS1F_6thread17LinearCombinationISJ_Li1EffLNS1K_9ScaleType4KindE0ELNS_15FloatRoundStyleE2ESJ_EENS1_15EpilogueDefaultEEEEEvvEEEEvNT_6ParamsE,"aw",@nobits
	.sectionflags	@""
	.align	16
	.zero		1024


//--------------------- .nv.shared.reserved.0     --------------------------
	.section	.nv.shared.reserved.0,"aw",@nobits
	.weak		__nv_reservedSMEM_offset_0_alias
	.size		__nv_reservedSMEM_offset_0_alias, 0, 0
	.other		__nv_reservedSMEM_offset_0_alias,@"STO_CUDA_RESERVED_SHARED STV_DEFAULT"
__nv_reservedSMEM_offset_0_alias:
	.zero		0


//--------------------- .nv.global                --------------------------
	.section	.nv.global,"aw",@nobits
.nv.global:
	.type		_ZN40_INTERNAL_d5ff4068_4_k_cu_4aaaaf26_277194cute1_E,@object
	.size		_ZN40_INTERNAL_d5ff4068_4_k_cu_4aaaaf26_277194cute1_E,(_ZN40_INTERNAL_d5ff4068_4_k_cu_4aaaaf26_277194cuda3std3__45__cpo6cbeginE - _ZN40_INTERNAL_d5ff4068_4_k_cu_4aaaaf26_277194cute1_E)
_ZN40_INTERNAL_d5ff4068_4_k_cu_4aaaaf26_277194cute1_E:
	.zero		1
	.type		_ZN40_INTERNAL_d5ff4068_4_k_cu_4aaaaf26_277194cuda3std3__45__cpo6cbeginE,@object
	.size		_ZN40_INTERNAL_d5ff4068_4_k_cu_4aaaaf26_277194cuda3std3__45__cpo6cbeginE,(_ZN40_INTERNAL_d5ff4068_4_k_cu_4aaaaf26_277194cuda3std3__48in_placeE - _ZN40_INTERNAL_d5ff4068_4_k_cu_4aaaaf26_277194cuda3std3__45__cpo6cbeginE)
_ZN40_INTERNAL_d5ff4068_4_k_cu_4aaaaf26_277194cuda3std3__45__cpo6cbeginE:
	.zero		1
	.type		_ZN40_INTERNAL_d5ff4068_4_k_cu_4aaaaf26_277194cuda3std3__48in_placeE,@object
	.size		_ZN40_INTERNAL_d5ff4068_4_k_cu_4aaaaf26_277194cuda3std3__48in_placeE,(_ZN40_INTERNAL_d5ff4068_4_k_cu_4aaaaf26_277194cuda3std6ranges3__45__cpo9iter_moveE - _ZN40_INTERNAL_d5ff4068_4_k_cu_4aaaaf26_277194cuda3std3__48in_placeE)
_ZN40_INTERNAL_d5ff4068_4_k_cu_4aaaaf26_277194cuda3std3__48in_placeE:
	.zero		1
	.type		_ZN40_INTERNAL_d5ff4068_4_k_cu_4aaaaf26_277194cuda3std6ranges3__45__cpo9iter_moveE,@object
	.size		_ZN40_INTERNAL_d5ff4068_4_k_cu_4aaaaf26_277194cuda3std6ranges3__45__cpo9iter_moveE,(_ZN40_INTERNAL_d5ff4068_4_k_cu_4aaaaf26_277194cuda3std3__45__cpo5beginE - _ZN40_INTERNAL_d5ff4068_4_k_cu_4aaaaf26_277194cuda3std6ranges3__45__cpo9iter_moveE)
_ZN40_INTERNAL_d5ff4068_4_k_cu_4aaaaf26_277194cuda3std6ranges3__45__cpo9iter_moveE:
	.zero		1
	.type		_ZN40_INTERNAL_d5ff4068_4_k_cu_4aaaaf26_277194cuda3std3__45__cpo5beginE,@object
	.size		_ZN40_INTERNAL_d5ff4068_4_k_cu_4aaaaf26_277194cuda3std3__45__cpo5beginE,(_ZN40_INTERNAL_d5ff4068_4_k_cu_4aaaaf26_277194cuda3std3__442_GLOBAL__N__d5ff4068_4_k_cu_4aaaaf26_277196ignoreE - _ZN40_INTERNAL_d5ff4068_4_k_cu_4aaaaf26_277194cuda3std3__45__cpo5beginE)
_ZN40_INTERNAL_d5ff4068_4_k_cu_4aaaaf26_277194cuda3std3__45__cpo5beginE:
	.zero		1
	.type		_ZN40_INTERNAL_d5ff4068_4_k_cu_4aaaaf26_277194cuda3std3__442_GLOBAL__N__d5ff4068_4_k_cu_4aaaaf26_277196ignoreE,@object
	.size		_ZN40_INTERNAL_d5ff4068_4_k_cu_4aaaaf26_277194cuda3std3__442_GLOBAL__N__d5ff4068_4_k_cu_4aaaaf26_277196ignoreE,(_ZN40_INTERNAL_d5ff4068_4_k_cu_4aaaaf26_277194cute7productE - _ZN40_INTERNAL_d5ff4068_4_k_cu_4aaaaf26_277194cuda3std3__442_GLOBAL__N__d5ff4068_4_k_cu_4aaaaf26_277196ignoreE)
_ZN40_INTERNAL_d5ff4068_4_k_cu_4aaaaf26_277194cuda3std3__442_GLOBAL__N__d5ff4068_4_k_cu_4aaaaf26_277196ignoreE:
	.zero		1
	.type		_ZN40_INTERNAL_d5ff4068_4_k_cu_4aaaaf26_277194cute7productE,@object
	.size		_ZN40_INTERNAL_d5ff4068_4_k_cu_4aaaaf26_277194cute7productE,(_ZN40_INTERNAL_d5ff4068_4_k_cu_4aaaaf26_277194cuda3std3__45__cpo3endE - _ZN40_INTERNAL_d5ff4068_4_k_cu_4aaaaf26_277194cute7productE)
_ZN40_INTERNAL_d5ff4068_4_k_cu_4aaaaf26_277194cute7productE:
	.zero		1
	.type		_ZN40_INTERNAL_d5ff4068_4_k_cu_4aaaaf26_277194cuda3std3__45__cpo3endE,@object
	.size		_ZN40_INTERNAL_d5ff4068_4_k_cu_4aaaaf26_277194cuda3std3__45__cpo3endE,(_ZN40_INTERNAL_d5ff4068_4_k_cu_4aaaaf26_277194cuda3std3__419piecewise_constructE - _ZN40_INTERNAL_d5ff4068_4_k_cu_4aaaaf26_277194cuda3std3__45__cpo3endE)
_ZN40_INTERNAL_d5ff4068_4_k_cu_4aaaaf26_277194cuda3std3__45__cpo3endE:
	.zero		1
	.type		_ZN40_INTERNAL_d5ff4068_4_k_cu_4aaaaf26_277194cuda3std3__419piecewise_constructE,@object
	.size		_ZN40_INTERNAL_d5ff4068_4_k_cu_4aaaaf26_277194cuda3std3__419piecewise_constructE,(_ZN40_INTERNAL_d5ff4068_4_k_cu_4aaaaf26_277194cuda3std3__45__cpo4cendE - _ZN40_INTERNAL_d5ff4068_4_k_cu_4aaaaf26_277194cuda3std3__419piecewise_constructE)
_ZN40_INTERNAL_d5ff4068_4_k_cu_4aaaaf26_277194cuda3std3__419piecewise_constructE:
	.zero		1
	.type		_ZN40_INTERNAL_d5ff4068_4_k_cu_4aaaaf26_277194cuda3std3__45__cpo4cendE,@object
	.size		_ZN40_INTERNAL_d5ff4068_4_k_cu_4aaaaf26_277194cuda3std3__45__cpo4cendE,(_ZN40_INTERNAL_d5ff4068_4_k_cu_4aaaaf26_277194cuda3std6ranges3__45__cpo4swapE - _ZN40_INTERNAL_d5ff4068_4_k_cu_4aaaaf26_277194cuda3std3__45__cpo4cendE)
_ZN40_INTERNAL_d5ff4068_4_k_cu_4aaaaf26_277194cuda3std3__45__cpo4cendE:
	.zero		1
	.type		_ZN40_INTERNAL_d5ff4068_4_k_cu_4aaaaf26_277194cuda3std6ranges3__45__cpo4swapE,@object
	.size		_ZN40_INTERNAL_d5ff4068_4_k_cu_4aaaaf26_277194cuda3std6ranges3__45__cpo4swapE,(.L_8 - _ZN40_INTERNAL_d5ff4068_4_k_cu_4aaaaf26_277194cuda3std6ranges3__45__cpo4swapE)
_ZN40_INTERNAL_d5ff4068_4_k_cu_4aaaaf26_277194cuda3std6ranges3__45__cpo4swapE:
	.zero		1
.L_8:


//--------------------- .nv.constant0._ZN7cutlass13device_kernelINS_4gemm6kernel13GemmUniversalIN4cute5tupleIJiiiiEEENS1_10collective13CollectiveMmaINS1_34MainloopSm90TmaGmmaWarpSpecializedILi9ENS5_IJNS4_1CILi2EEESB_NSA_ILi1EEEEEENS1_32KernelTmaWarpSpecializedPingpongEEENS5_IJNSA_ILi64EEENSA_ILi128EEESG_EEENS_6half_tENS5_IJlSC_lEEESJ_SK_NS4_8TiledMMAINS4_8MMA_AtomIJNS4_4SM904GMMA26MMA_64x128x16_F32F16F16_SSILNSO_5MajorE0ELSQ_0ELNSO_7ScaleInE1ELSR_1EEEEEENS4_6LayoutINS5_IJSC_SC_SC_EEENS5_IJNSA_ILi0EEESW_SW_EEEEENS5_IJNS4_10UnderscoreESZ_SZ_EEEEENS4_23SM90_TMA_LOAD_MULTICASTENS4_14ComposedLayoutINS4_7SwizzleILi3ELi4ELi3EEENS4_18smem_ptr_flag_bitsILi16EEENSU_INS5_IJNSA_ILi8EEESG_EEENS5_IJSG_SC_EEEEEEEvNS4_8identityES12_S1C_vS1D_EENS_8epilogue10collective6detail29Sm90TmaWarpSpecializedAdapterINS1G_15DefaultEpilogueISJ_SK_SK_NS1F_6thread17LinearCombinationISJ_Li1EffLNS1K_9ScaleType4KindE0ELNS_15FloatRoundStyleE2ESJ_EENS1_15EpilogueDefaultEEEEEvvEEEEvNT_6ParamsE --------------------------
	.section	.nv.constant0._ZN7cutlass13device_kernelINS_4gemm6kernel13GemmUniversalIN4cute5tupleIJiiiiEEENS1_10collective13CollectiveMmaINS1_34MainloopSm90TmaGmmaWarpSpecializedILi9ENS5_IJNS4_1CILi2EEESB_NSA_ILi1EEEEEENS1_32KernelTmaWarpSpecializedPingpongEEENS5_IJNSA_ILi64EEENSA_ILi128EEESG_EEENS_6half_tENS5_IJlSC_lEEESJ_SK_NS4_8TiledMMAINS4_8MMA_AtomIJNS4_4SM904GMMA26MMA_64x128x16_F32F16F16_SSILNSO_5MajorE0ELSQ_0ELNSO_7ScaleInE1ELSR_1EEEEEENS4_6LayoutINS5_IJSC_SC_SC_EEENS5_IJNSA_ILi0EEESW_SW_EEEEENS5_IJNS4_10UnderscoreESZ_SZ_EEEEENS4_23SM90_TMA_LOAD_MULTICASTENS4_14ComposedLayoutINS4_7SwizzleILi3ELi4ELi3EEENS4_18smem_ptr_flag_bitsILi16EEENSU_INS5_IJNSA_ILi8EEESG_EEENS5_IJSG_SC_EEEEEEEvNS4_8identityES12_S1C_vS1D_EENS_8epilogue10collective6detail29Sm90TmaWarpSpecializedAdapterINS1G_15DefaultEpilogueISJ_SK_SK_NS1F_6thread17LinearCombinationISJ_Li1EffLNS1K_9ScaleType4KindE0ELNS_15FloatRoundStyleE2ESJ_EENS1_15EpilogueDefaultEEEEEvvEEEEvNT_6ParamsE,"a",@progbits
	.sectionflags	@""
	.align	4
.nv.constant0._ZN7cutlass13device_kernelINS_4gemm6kernel13GemmUniversalIN4cute5tupleIJiiiiEEENS1_10collective13CollectiveMmaINS1_34MainloopSm90TmaGmmaWarpSpecializedILi9ENS5_IJNS4_1CILi2EEESB_NSA_ILi1EEEEEENS1_32KernelTmaWarpSpecializedPingpongEEENS5_IJNSA_ILi64EEENSA_ILi128EEESG_EEENS_6half_tENS5_IJlSC_lEEESJ_SK_NS4_8TiledMMAINS4_8MMA_AtomIJNS4_4SM904GMMA26MMA_64x128x16_F32F16F16_SSILNSO_5MajorE0ELSQ_0ELNSO_7ScaleInE1ELSR_1EEEEEENS4_6LayoutINS5_IJSC_SC_SC_EEENS5_IJNSA_ILi0EEESW_SW_EEEEENS5_IJNS4_10UnderscoreESZ_SZ_EEEEENS4_23SM90_TMA_LOAD_MULTICASTENS4_14ComposedLayoutINS4_7SwizzleILi3ELi4ELi3EEENS4_18smem_ptr_flag_bitsILi16EEENSU_INS5_IJNSA_ILi8EEESG_EEENS5_IJSG_SC_EEEEEEEvNS4_8identityES12_S1C_vS1D_EENS_8epilogue10collective6detail29Sm90TmaWarpSpecializedAdapterINS1G_15DefaultEpilogueISJ_SK_SK_NS1F_6thread17LinearCombinationISJ_Li1EffLNS1K_9ScaleType4KindE0ELNS_15FloatRoundStyleE2ESJ_EENS1_15EpilogueDefaultEEEEEvvEEEEvNT_6ParamsE:
	.zero		1664


//--------------------- SYMBOLS --------------------------

	.type		.nv.reservedSmem.offset0,@object
	.size		.nv.reservedSmem.offset0,0x4
	.type		__assertfail,@function
